// auto-generated by cutlass_sweep.gemm — config: {"arch": "sm_90", "cluster_m": 1, "cluster_n": 1, "dtype": "e5m2", "dtype_b": "e4m3", "layout": "nt", "stages": 0, "tile_k": 32, "tile_m": 128, "tile_n": 64}
#include "cutlass/cutlass.h"
#include "cutlass/gemm/collective/collective_builder.hpp"
#include "cutlass/gemm/device/gemm_universal_adapter.h"
#include "cutlass/gemm/kernel/gemm_universal.hpp"
#include "cutlass/epilogue/collective/collective_builder.hpp"

using ElemA = cutlass::float_e5m2_t;
using ElemB = cutlass::float_e4m3_t;
using ElemCD = cutlass::float_e5m2_t;
using Acc  = float;
using TileShape    = cute::Shape<cute::_128, cute::_64, cute::_32>;
using ClusterShape = cute::Shape<cute::_1, cute::_1, cute::_1>;

using CollectiveEpilogue = typename cutlass::epilogue::collective::CollectiveBuilder<
    cutlass::arch::Sm90, cutlass::arch::OpClassTensorOp,
    TileShape, ClusterShape,
    cutlass::epilogue::collective::EpilogueTileAuto,
    Acc, Acc,
    ElemCD, cutlass::layout::RowMajor, 128 / cutlass::sizeof_bits<ElemCD>::value,
    ElemCD, cutlass::layout::RowMajor, 128 / cutlass::sizeof_bits<ElemCD>::value,
    cutlass::epilogue::collective::EpilogueScheduleAuto
  >::CollectiveOp;

using CollectiveMainloop = typename cutlass::gemm::collective::CollectiveBuilder<
    cutlass::arch::Sm90, cutlass::arch::OpClassTensorOp,
    ElemA, cutlass::layout::RowMajor, 128 / cutlass::sizeof_bits<ElemA>::value,
    ElemB, cutlass::layout::ColumnMajor, 128 / cutlass::sizeof_bits<ElemB>::value,
    Acc,
    TileShape, ClusterShape,
    cutlass::gemm::collective::StageCountAutoCarveout<static_cast<int>(sizeof(typename CollectiveEpilogue::SharedStorage))>,
    cutlass::gemm::collective::KernelScheduleAuto
  >::CollectiveOp;

using GemmKernel = cutlass::gemm::kernel::GemmUniversal<
    cute::Shape<int,int,int,int>,
    CollectiveMainloop,
    CollectiveEpilogue
>;
using Gemm = cutlass::gemm::device::GemmUniversalAdapter<GemmKernel>;

// Force the device kernel symbol into the cubin without needing a host main.
auto* _anchor = &cutlass::device_kernel<GemmKernel>;


// ===== COMPILED SASS (sm_90a) =====

	.target	sm_90a

	.elftype	@"ET_EXEC"


//--------------------- .note.nv.tkinfo           --------------------------
	.section	.note.nv.tkinfo,"",@"SHT_NOTE"
	.sectionflags	@"SHF_NOTE_NV_TKINFO"
	.tkinfo
        /*0018*/ 	.word	0x00000002
        /*0030*/ 	.string	""
        /*0030*/ 	.string	"ptxas"
        /*0030*/ 	.string	"Cuda compilation tools, release 13.0, V13.0.88"
        /*0030*/ 	.string	"Build cuda_13.0.r13.0/compiler.36424714_0"
        /*0030*/ 	.string	"-arch sm_90a -m 64 "



//--------------------- .note.nv.cuinfo           --------------------------
	.section	.note.nv.cuinfo,"",@"SHT_NOTE"
	.sectionflags	@"SHF_NOTE_NV_CUINFO"
        /*0018*/ 	.short	0x0002
        /*001a*/ 	.short	0x005a
        /*001c*/ 	.short	0x0082
	.zero		2


//--------------------- .nv.info                  --------------------------
	.section	.nv.info,"",@"SHT_CUDA_INFO"
	.align	4


	//----- nvinfo : EIATTR_REGCOUNT
	.align		4
        /*0000*/ 	.byte	0x04, 0x2f
        /*0002*/ 	.short	(.L_12 - .L_11)
	.align		4
.L_11:
        /*0004*/ 	.word	index@(_ZN7cutlass13device_kernelINS_4gemm6kernel13GemmUniversalIN4cute5tupleIJiiiiEEENS1_10collective13CollectiveMmaINS1_37MainloopSm90TmaGmmaWarpSpecializedFP8ILi37ENS5_IJNS4_1CILi1EEESB_SB_EEENS1_35KernelTmaWarpSpecializedCooperativeEEENS5_IJNSA_ILi128EEENSA_ILi64EEENSA_ILi32EEEEEENS_12float_e5m2_tENS5_IJlSB_lEEENS_12float_e4m3_tESK_NS4_8TiledMMAINS4_8MMA_AtomIJNS4_4SM904GMMA30MMA_64x64x32_F32E5M2E4M3_SS_TNILNSP_7ScaleInE1ELSR_1EEEEEENS4_6LayoutINS5_IJNSA_ILi2EEESB_SB_EEENS5_IJSB_NSA_ILi0EEESX_EEEEENS5_IJNS4_10UnderscoreES10_S10_EEEEENS4_13SM90_TMA_LOADENS4_14ComposedLayoutINS4_7SwizzleILi1ELi4ELi3EEENS4_18smem_ptr_flag_bitsILi8EEENSU_INS5_IJNSA_ILi8EEESH_EEENS5_IJSH_SB_EEEEEEEvNS4_8identityES13_S1D_vS1E_EENS_8epilogue10collective6detail29Sm90TmaWarpSpecializedAdapterINS1H_15DefaultEpilogueISJ_SK_SK_NS1G_6thread17LinearCombinationISJ_Li1EffLNS1L_9ScaleType4KindE0ELNS_15FloatRoundStyleE2ESJ_EENS1_15EpilogueDefaultEEEEEvvEEEEvNT_6ParamsE)
        /*0008*/ 	.word	0x000000a8


	//----- nvinfo : EIATTR_FRAME_SIZE
	.align		4
.L_12:
        /*000c*/ 	.byte	0x04, 0x11
        /*000e*/ 	.short	(.L_14 - .L_13)
	.align		4
.L_13:
        /*0010*/ 	.word	index@(_ZN7cutlass13device_kernelINS_4gemm6kernel13GemmUniversalIN4cute5tupleIJiiiiEEENS1_10collective13CollectiveMmaINS1_37MainloopSm90TmaGmmaWarpSpecializedFP8ILi37ENS5_IJNS4_1CILi1EEESB_SB_EEENS1_35KernelTmaWarpSpecializedCooperativeEEENS5_IJNSA_ILi128EEENSA_ILi64EEENSA_ILi32EEEEEENS_12float_e5m2_tENS5_IJlSB_lEEENS_12float_e4m3_tESK_NS4_8TiledMMAINS4_8MMA_AtomIJNS4_4SM904GMMA30MMA_64x64x32_F32E5M2E4M3_SS_TNILNSP_7ScaleInE1ELSR_1EEEEEENS4_6LayoutINS5_IJNSA_ILi2EEESB_SB_EEENS5_IJSB_NSA_ILi0EEESX_EEEEENS5_IJNS4_10UnderscoreES10_S10_EEEEENS4_13SM90_TMA_LOADENS4_14ComposedLayoutINS4_7SwizzleILi1ELi4ELi3EEENS4_18smem_ptr_flag_bitsILi8EEENSU_INS5_IJNSA_ILi8EEESH_EEENS5_IJSH_SB_EEEEEEEvNS4_8identityES13_S1D_vS1E_EENS_8epilogue10collective6detail29Sm90TmaWarpSpecializedAdapterINS1H_15DefaultEpilogueISJ_SK_SK_NS1G_6thread17LinearCombinationISJ_Li1EffLNS1L_9ScaleType4KindE0ELNS_15FloatRoundStyleE2ESJ_EENS1_15EpilogueDefaultEEEEEvvEEEEvNT_6ParamsE)
        /*0014*/ 	.word	0x00000000


	//----- nvinfo : EIATTR_MIN_STACK_SIZE
	.align		4
.L_14:
        /*0018*/ 	.byte	0x04, 0x12
        /*001a*/ 	.short	(.L_16 - .L_15)
	.align		4
.L_15:
        /*001c*/ 	.word	index@(_ZN7cutlass13device_kernelINS_4gemm6kernel13GemmUniversalIN4cute5tupleIJiiiiEEENS1_10collective13CollectiveMmaINS1_37MainloopSm90TmaGmmaWarpSpecializedFP8ILi37ENS5_IJNS4_1CILi1EEESB_SB_EEENS1_35KernelTmaWarpSpecializedCooperativeEEENS5_IJNSA_ILi128EEENSA_ILi64EEENSA_ILi32EEEEEENS_12float_e5m2_tENS5_IJlSB_lEEENS_12float_e4m3_tESK_NS4_8TiledMMAINS4_8MMA_AtomIJNS4_4SM904GMMA30MMA_64x64x32_F32E5M2E4M3_SS_TNILNSP_7ScaleInE1ELSR_1EEEEEENS4_6LayoutINS5_IJNSA_ILi2EEESB_SB_EEENS5_IJSB_NSA_ILi0EEESX_EEEEENS5_IJNS4_10UnderscoreES10_S10_EEEEENS4_13SM90_TMA_LOADENS4_14ComposedLayoutINS4_7SwizzleILi1ELi4ELi3EEENS4_18smem_ptr_flag_bitsILi8EEENSU_INS5_IJNSA_ILi8EEESH_EEENS5_IJSH_SB_EEEEEEEvNS4_8identityES13_S1D_vS1E_EENS_8epilogue10collective6detail29Sm90TmaWarpSpecializedAdapterINS1H_15DefaultEpilogueISJ_SK_SK_NS1G_6thread17LinearCombinationISJ_Li1EffLNS1L_9ScaleType4KindE0ELNS_15FloatRoundStyleE2ESJ_EENS1_15EpilogueDefaultEEEEEvvEEEEvNT_6ParamsE)
        /*0020*/ 	.word	0x00000000
.L_16:


//--------------------- .nv.compat                --------------------------
	.section	.nv.compat,"",@"SHT_CUDA_COMPAT_INFO"
	.align	4
        /*0000*/ 	.byte	0x02, 0x09, 0x01, 0x00, 0x02, 0x02, 0x04, 0x00, 0x02, 0x05, 0x05, 0x00, 0x03, 0x07, 0x01, 0x01
        /*0010*/ 	.byte	0x02, 0x03, 0x01, 0x00, 0x02, 0x06, 0x01, 0x00, 0x04, 0x0b, 0x08, 0x00, 0x00, 0x00, 0x00, 0x00
        /*0020*/ 	.byte	0x00, 0x00, 0x00, 0x00


//--------------------- .nv.info._ZN7cutlass13device_kernelINS_4gemm6kernel13GemmUniversalIN4cute5tupleIJiiiiEEENS1_10collective13CollectiveMmaINS1_37MainloopSm90TmaGmmaWarpSpecializedFP8ILi37ENS5_IJNS4_1CILi1EEESB_SB_EEENS1_35KernelTmaWarpSpecializedCooperativeEEENS5_IJNSA_ILi128EEENSA_ILi64EEENSA_ILi32EEEEEENS_12float_e5m2_tENS5_IJlSB_lEEENS_12float_e4m3_tESK_NS4_8TiledMMAINS4_8MMA_AtomIJNS4_4SM904GMMA30MMA_64x64x32_F32E5M2E4M3_SS_TNILNSP_7ScaleInE1ELSR_1EEEEEENS4_6LayoutINS5_IJNSA_ILi2EEESB_SB_EEENS5_IJSB_NSA_ILi0EEESX_EEEEENS5_IJNS4_10UnderscoreES10_S10_EEEEENS4_13SM90_TMA_LOADENS4_14ComposedLayoutINS4_7SwizzleILi1ELi4ELi3EEENS4_18smem_ptr_flag_bitsILi8EEENSU_INS5_IJNSA_ILi8EEESH_EEENS5_IJSH_SB_EEEEEEEvNS4_8identityES13_S1D_vS1E_EENS_8epilogue10collective6detail29Sm90TmaWarpSpecializedAdapterINS1H_15DefaultEpilogueISJ_SK_SK_NS1G_6thread17LinearCombinationISJ_Li1EffLNS1L_9ScaleType4KindE0ELNS_15FloatRoundStyleE2ESJ_EENS1_15EpilogueDefaultEEEEEvvEEEEvNT_6ParamsE --------------------------
	.section	.nv.info._ZN7cutlass13device_kernelINS_4gemm6kernel13GemmUniversalIN4cute5tupleIJiiiiEEENS1_10collective13CollectiveMmaINS1_37MainloopSm90TmaGmmaWarpSpecializedFP8ILi37ENS5_IJNS4_1CILi1EEESB_SB_EEENS1_35KernelTmaWarpSpecializedCooperativeEEENS5_IJNSA_ILi128EEENSA_ILi64EEENSA_ILi32EEEEEENS_12float_e5m2_tENS5_IJlSB_lEEENS_12float_e4m3_tESK_NS4_8TiledMMAINS4_8MMA_AtomIJNS4_4SM904GMMA30MMA_64x64x32_F32E5M2E4M3_SS_TNILNSP_7ScaleInE1ELSR_1EEEEEENS4_6LayoutINS5_IJNSA_ILi2EEESB_SB_EEENS5_IJSB_NSA_ILi0EEESX_EEEEENS5_IJNS4_10UnderscoreES10_S10_EEEEENS4_13SM90_TMA_LOADENS4_14ComposedLayoutINS4_7SwizzleILi1ELi4ELi3EEENS4_18smem_ptr_flag_bitsILi8EEENSU_INS5_IJNSA_ILi8EEESH_EEENS5_IJSH_SB_EEEEEEEvNS4_8identityES13_S1D_vS1E_EENS_8epilogue10collective6detail29Sm90TmaWarpSpecializedAdapterINS1H_15DefaultEpilogueISJ_SK_SK_NS1G_6thread17LinearCombinationISJ_Li1EffLNS1L_9ScaleType4KindE0ELNS_15FloatRoundStyleE2ESJ_EENS1_15EpilogueDefaultEEEEEvvEEEEvNT_6ParamsE,"",@"SHT_CUDA_INFO"
	.sectionflags	@""
	.align	4


	//----- nvinfo : EIATTR_CUDA_API_VERSION
	.align		4
        /*0000*/ 	.byte	0x04, 0x37
        /*0002*/ 	.short	(.L_18 - .L_17)
.L_17:
        /*0004*/ 	.word	0x00000082


	//----- nvinfo : EIATTR_KPARAM_INFO
	.align		4
.L_18:
        /*0008*/ 	.byte	0x04, 0x17
        /*000a*/ 	.short	(.L_20 - .L_19)
.L_19:
        /*000c*/ 	.word	0x00000000
        /*0010*/ 	.short	0x0000
        /*0012*/ 	.short	0x0070
        /*0014*/ 	.byte	0x00, 0xf0, 0x01, 0x10


	//----- nvinfo : EIATTR_SPARSE_MMA_MASK
	.align		4
.L_20:
        /*0018*/ 	.byte	0x03, 0x50
        /*001a*/ 	.short	0x0000


	//----- nvinfo : EIATTR_MAXREG_COUNT
	.align		4
        /*001c*/ 	.byte	0x03, 0x1b
        /*001e*/ 	.short	0x00a8


	//----- nvinfo : EIATTR_NUM_BARRIERS
	.align		4
        /*0020*/ 	.byte	0x02, 0x4c
        /*0022*/ 	.byte	0x01
	.zero		1


	//----- nvinfo : EIATTR_MERCURY_ISA_VERSION
	.align		4
        /*0024*/ 	.byte	0x03, 0x5f
        /*0026*/ 	.short	0x0101


	//----- nvinfo : EIATTR_INT_WARP_WIDE_INSTR_OFFSETS
	.align		4
        /*0028*/ 	.byte	0x04, 0x31
        /*002a*/ 	.short	(.L_22 - .L_21)


	//   ....[0]....
.L_21:
        /*002c*/ 	.word	0x000007f0


	//   ....[1]....
        /*0030*/ 	.word	0x00000800


	//   ....[2]....
        /*0034*/ 	.word	0x00000910


	//----- nvinfo : EIATTR_COOP_GROUP_MASK_REGIDS
	.align		4
.L_22:
        /*0038*/ 	.byte	0x04, 0x29
        /*003a*/ 	.short	(.L_24 - .L_23)


	//   ....[0]....
.L_23:
        /*003c*/ 	.word	0xffffffff


	//   ....[1]....
        /*0040*/ 	.word	0xffffffff


	//   ....[2]....
        /*0044*/ 	.word	0xffffffff


	//   ....[3]....
        /*0048*/ 	.word	0xffffffff


	//   ....[4]....
        /*004c*/ 	.word	0xffffffff


	//----- nvinfo : EIATTR_COOP_GROUP_INSTR_OFFSETS
	.align		4
.L_24:
        /*0050*/ 	.byte	0x04, 0x28
        /*0052*/ 	.short	(.L_26 - .L_25)


	//   ....[0]....
.L_25:
        /*0054*/ 	.word	0x00000060


	//   ....[1]....
        /*0058*/ 	.word	0x00000070


	//   ....[2]....
        /*005c*/ 	.word	0x00000130


	//   ....[3]....
        /*0060*/ 	.word	0x00000710


	//   ....[4]....
        /*0064*/ 	.word	0x00001430


	//----- nvinfo : EIATTR_REG_RECONFIG
	.align		4
.L_26:
        /*0068*/ 	.byte	0x01, 0x54
	.zero		2


	//----- nvinfo : EIATTR_MBARRIER_INSTR_OFFSETS
	.align		4
        /*006c*/ 	.byte	0x04, 0x39
        /*006e*/ 	.short	(.L_28 - .L_27)


	//   ....[0]....
.L_27:
        /*0070*/ 	.word	0x00000250
        /*0074*/ 	.word	0x000000ff
        /*0078*/ 	.word	0x00000000
        /*007c*/ 	.short	0x0100
        /*007e*/ 	.byte	0x08
	.zero		1


	//   ....[1]....
        /*0080*/ 	.word	0x00000260
        /*0084*/ 	.word	0x000000ff
        /*0088*/ 	.word	0x00000128
        /*008c*/ 	.short	0x0100
        /*008e*/ 	.byte	0x08
	.zero		1


	//   ....[2]....
        /*0090*/ 	.word	0x00000270
        /*0094*/ 	.word	0x000000ff
        /*0098*/ 	.word	0x00000008
        /*009c*/ 	.short	0x0100
        /*009e*/ 	.byte	0x08
	.zero		1


	//   ....[3]....
        /*00a0*/ 	.word	0x00000280
        /*00a4*/ 	.word	0x000000ff
        /*00a8*/ 	.word	0x00000130
        /*00ac*/ 	.short	0x0100
        /*00ae*/ 	.byte	0x08
	.zero		1


	//   ....[4]....
        /*00b0*/ 	.word	0x00000290
        /*00b4*/ 	.word	0x000000ff
        /*00b8*/ 	.word	0x00000010
        /*00bc*/ 	.short	0x0100
        /*00be*/ 	.byte	0x08
	.zero		1


	//   ....[5]....
        /*00c0*/ 	.word	0x000002a0
        /*00c4*/ 	.word	0x000000ff
        /*00c8*/ 	.word	0x00000138
        /*00cc*/ 	.short	0x0100
        /*00ce*/ 	.byte	0x08
	.zero		1


	//   ....[6]....
        /*00d0*/ 	.word	0x000002b0
        /*00d4*/ 	.word	0x000000ff
        /*00d8*/ 	.word	0x00000018
        /*00dc*/ 	.short	0x0100
        /*00de*/ 	.byte	0x08
	.zero		1


	//   ....[7]....
        /*00e0*/ 	.word	0x000002c0
        /*00e4*/ 	.word	0x000000ff
        /*00e8*/ 	.word	0x00000140
        /*00ec*/ 	.short	0x0100
        /*00ee*/ 	.byte	0x08
	.zero		1


	//   ....[8]....
        /*00f0*/ 	.word	0x000002d0
        /*00f4*/ 	.word	0x000000ff
        /*00f8*/ 	.word	0x00000020
        /*00fc*/ 	.short	0x0100
        /*00fe*/ 	.byte	0x08
	.zero		1


	//   ....[9]....
        /*0100*/ 	.word	0x000002e0
        /*0104*/ 	.word	0x000000ff
        /*0108*/ 	.word	0x00000148
        /*010c*/ 	.short	0x0100
        /*010e*/ 	.byte	0x08
	.zero		1


	//   ....[10]....
        /*0110*/ 	.word	0x000002f0
        /*0114*/ 	.word	0x000000ff
        /*0118*/ 	.word	0x00000028
        /*011c*/ 	.short	0x0100
        /*011e*/ 	.byte	0x08
	.zero		1


	//   ....[11]....
        /*0120*/ 	.word	0x00000300
        /*0124*/ 	.word	0x000000ff
        /*0128*/ 	.word	0x00000150
        /*012c*/ 	.short	0x0100
        /*012e*/ 	.byte	0x08
	.zero		1


	//   ....[12]....
        /*0130*/ 	.word	0x00000310
        /*0134*/ 	.word	0x000000ff
        /*0138*/ 	.word	0x00000030
        /*013c*/ 	.short	0x0100
        /*013e*/ 	.byte	0x08
	.zero		1


	//   ....[13]....
        /*0140*/ 	.word	0x00000320
        /*0144*/ 	.word	0x000000ff
        /*0148*/ 	.word	0x00000158
        /*014c*/ 	.short	0x0100
        /*014e*/ 	.byte	0x08
	.zero		1


	//   ....[14]....
        /*0150*/ 	.word	0x00000330
        /*0154*/ 	.word	0x000000ff
        /*0158*/ 	.word	0x00000038
        /*015c*/ 	.short	0x0100
        /*015e*/ 	.byte	0x08
	.zero		1


	//   ....[15]....
        /*0160*/ 	.word	0x00000340
        /*0164*/ 	.word	0x000000ff
        /*0168*/ 	.word	0x00000160
        /*016c*/ 	.short	0x0100
        /*016e*/ 	.byte	0x08
	.zero		1


	//   ....[16]....
        /*0170*/ 	.word	0x00000350
        /*0174*/ 	.word	0x000000ff
        /*0178*/ 	.word	0x00000040
        /*017c*/ 	.short	0x0100
        /*017e*/ 	.byte	0x08
	.zero		1


	//   ....[17]....
        /*0180*/ 	.word	0x00000360
        /*0184*/ 	.word	0x000000ff
        /*0188*/ 	.word	0x00000168
        /*018c*/ 	.short	0x0100
        /*018e*/ 	.byte	0x08
	.zero		1


	//   ....[18]....
        /*0190*/ 	.word	0x00000370
        /*0194*/ 	.word	0x000000ff
        /*0198*/ 	.word	0x00000048
        /*019c*/ 	.short	0x0100
        /*019e*/ 	.byte	0x08
	.zero		1


	//   ....[19]....
        /*01a0*/ 	.word	0x00000380
        /*01a4*/ 	.word	0x000000ff
        /*01a8*/ 	.word	0x00000170
        /*01ac*/ 	.short	0x0100
        /*01ae*/ 	.byte	0x08
	.zero		1


	//   ....[20]....
        /*01b0*/ 	.word	0x00000390
        /*01b4*/ 	.word	0x000000ff
        /*01b8*/ 	.word	0x00000050
        /*01bc*/ 	.short	0x0100
        /*01be*/ 	.byte	0x08
	.zero		1


	//   ....[21]....
        /*01c0*/ 	.word	0x000003a0
        /*01c4*/ 	.word	0x000000ff
        /*01c8*/ 	.word	0x00000178
        /*01cc*/ 	.short	0x0100
        /*01ce*/ 	.byte	0x08
	.zero		1


	//   ....[22]....
        /*01d0*/ 	.word	0x000003b0
        /*01d4*/ 	.word	0x000000ff
        /*01d8*/ 	.word	0x00000058
        /*01dc*/ 	.short	0x0100
        /*01de*/ 	.byte	0x08
	.zero		1


	//   ....[23]....
        /*01e0*/ 	.word	0x000003c0
        /*01e4*/ 	.word	0x000000ff
        /*01e8*/ 	.word	0x00000180
        /*01ec*/ 	.short	0x0100
        /*01ee*/ 	.byte	0x08
	.zero		1


	//   ....[24]....
        /*01f0*/ 	.word	0x000003d0
        /*01f4*/ 	.word	0x000000ff
        /*01f8*/ 	.word	0x00000060
        /*01fc*/ 	.short	0x0100
        /*01fe*/ 	.byte	0x08
	.zero		1


	//   ....[25]....
        /*0200*/ 	.word	0x000003e0
        /*0204*/ 	.word	0x000000ff
        /*0208*/ 	.word	0x00000188
        /*020c*/ 	.short	0x0100
        /*020e*/ 	.byte	0x08
	.zero		1


	//   ....[26]....
        /*0210*/ 	.word	0x000003f0
        /*0214*/ 	.word	0x000000ff
        /*0218*/ 	.word	0x00000068
        /*021c*/ 	.short	0x0100
        /*021e*/ 	.byte	0x08
	.zero		1


	//   ....[27]....
        /*0220*/ 	.word	0x00000400
        /*0224*/ 	.word	0x000000ff
        /*0228*/ 	.word	0x00000190
        /*022c*/ 	.short	0x0100
        /*022e*/ 	.byte	0x08
	.zero		1


	//   ....[28]....
        /*0230*/ 	.word	0x00000410
        /*0234*/ 	.word	0x000000ff
        /*0238*/ 	.word	0x00000070
        /*023c*/ 	.short	0x0100
        /*023e*/ 	.byte	0x08
	.zero		1


	//   ....[29]....
        /*0240*/ 	.word	0x00000420
        /*0244*/ 	.word	0x000000ff
        /*0248*/ 	.word	0x00000198
        /*024c*/ 	.short	0x0100
        /*024e*/ 	.byte	0x08
	.zero		1


	//   ....[30]....
        /*0250*/ 	.word	0x00000430
        /*0254*/ 	.word	0x000000ff
        /*0258*/ 	.word	0x00000078
        /*025c*/ 	.short	0x0100
        /*025e*/ 	.byte	0x08
	.zero		1


	//   ....[31]....
        /*0260*/ 	.word	0x00000440
        /*0264*/ 	.word	0x000000ff
        /*0268*/ 	.word	0x000001a0
        /*026c*/ 	.short	0x0100
        /*026e*/ 	.byte	0x08
	.zero		1


	//   ....[32]....
        /*0270*/ 	.word	0x00000450
        /*0274*/ 	.word	0x000000ff
        /*0278*/ 	.word	0x00000080
        /*027c*/ 	.short	0x0100
        /*027e*/ 	.byte	0x08
	.zero		1


	//   ....[33]....
        /*0280*/ 	.word	0x00000460
        /*0284*/ 	.word	0x000000ff
        /*0288*/ 	.word	0x000001a8
        /*028c*/ 	.short	0x0100
        /*028e*/ 	.byte	0x08
	.zero		1


	//   ....[34]....
        /*0290*/ 	.word	0x00000470
        /*0294*/ 	.word	0x000000ff
        /*0298*/ 	.word	0x00000088
        /*029c*/ 	.short	0x0100
        /*029e*/ 	.byte	0x08
	.zero		1


	//   ....[35]....
        /*02a0*/ 	.word	0x00000480
        /*02a4*/ 	.word	0x000000ff
        /*02a8*/ 	.word	0x000001b0
        /*02ac*/ 	.short	0x0100
        /*02ae*/ 	.byte	0x08
	.zero		1


	//   ....[36]....
        /*02b0*/ 	.word	0x00000490
        /*02b4*/ 	.word	0x000000ff
        /*02b8*/ 	.word	0x00000090
        /*02bc*/ 	.short	0x0100
        /*02be*/ 	.byte	0x08
	.zero		1


	//   ....[37]....
        /*02c0*/ 	.word	0x000004a0
        /*02c4*/ 	.word	0x000000ff
        /*02c8*/ 	.word	0x000001b8
        /*02cc*/ 	.short	0x0100
        /*02ce*/ 	.byte	0x08
	.zero		1


	//   ....[38]....
        /*02d0*/ 	.word	0x000004b0
        /*02d4*/ 	.word	0x000000ff
        /*02d8*/ 	.word	0x00000098
        /*02dc*/ 	.short	0x0100
        /*02de*/ 	.byte	0x08
	.zero		1


	//   ....[39]....
        /*02e0*/ 	.word	0x000004c0
        /*02e4*/ 	.word	0x000000ff
        /*02e8*/ 	.word	0x000001c0
        /*02ec*/ 	.short	0x0100
        /*02ee*/ 	.byte	0x08
	.zero		1


	//   ....[40]....
        /*02f0*/ 	.word	0x000004d0
        /*02f4*/ 	.word	0x000000ff
        /*02f8*/ 	.word	0x000000a0
        /*02fc*/ 	.short	0x0100
        /*02fe*/ 	.byte	0x08
	.zero		1


	//   ....[41]....
        /*0300*/ 	.word	0x000004e0
        /*0304*/ 	.word	0x000000ff
        /*0308*/ 	.word	0x000001c8
        /*030c*/ 	.short	0x0100
        /*030e*/ 	.byte	0x08
	.zero		1


	//   ....[42]....
        /*0310*/ 	.word	0x000004f0
        /*0314*/ 	.word	0x000000ff
        /*0318*/ 	.word	0x000000a8
        /*031c*/ 	.short	0x0100
        /*031e*/ 	.byte	0x08
	.zero		1


	//   ....[43]....
        /*0320*/ 	.word	0x00000500
        /*0324*/ 	.word	0x000000ff
        /*0328*/ 	.word	0x000001d0
        /*032c*/ 	.short	0x0100
        /*032e*/ 	.byte	0x08
	.zero		1


	//   ....[44]....
        /*0330*/ 	.word	0x00000510
        /*0334*/ 	.word	0x000000ff
        /*0338*/ 	.word	0x000000b0
        /*033c*/ 	.short	0x0100
        /*033e*/ 	.byte	0x08
	.zero		1


	//   ....[45]....
        /*0340*/ 	.word	0x00000520
        /*0344*/ 	.word	0x000000ff
        /*0348*/ 	.word	0x000001d8
        /*034c*/ 	.short	0x0100
        /*034e*/ 	.byte	0x08
	.zero		1


	//   ....[46]....
        /*0350*/ 	.word	0x00000530
        /*0354*/ 	.word	0x000000ff
        /*0358*/ 	.word	0x000000b8
        /*035c*/ 	.short	0x0100
        /*035e*/ 	.byte	0x08
	.zero		1


	//   ....[47]....
        /*0360*/ 	.word	0x00000540
        /*0364*/ 	.word	0x000000ff
        /*0368*/ 	.word	0x000001e0
        /*036c*/ 	.short	0x0100
        /*036e*/ 	.byte	0x08
	.zero		1


	//   ....[48]....
        /*0370*/ 	.word	0x00000550
        /*0374*/ 	.word	0x000000ff
        /*0378*/ 	.word	0x000000c0
        /*037c*/ 	.short	0x0100
        /*037e*/ 	.byte	0x08
	.zero		1


	//   ....[49]....
        /*0380*/ 	.word	0x00000560
        /*0384*/ 	.word	0x000000ff
        /*0388*/ 	.word	0x000001e8
        /*038c*/ 	.short	0x0100
        /*038e*/ 	.byte	0x08
	.zero		1


	//   ....[50]....
        /*0390*/ 	.word	0x00000570
        /*0394*/ 	.word	0x000000ff
        /*0398*/ 	.word	0x000000c8
        /*039c*/ 	.short	0x0100
        /*039e*/ 	.byte	0x08
	.zero		1


	//   ....[51]....
        /*03a0*/ 	.word	0x00000580
        /*03a4*/ 	.word	0x000000ff
        /*03a8*/ 	.word	0x000001f0
        /*03ac*/ 	.short	0x0100
        /*03ae*/ 	.byte	0x08
	.zero		1


	//   ....[52]....
        /*03b0*/ 	.word	0x00000590
        /*03b4*/ 	.word	0x000000ff
        /*03b8*/ 	.word	0x000000d0
        /*03bc*/ 	.short	0x0100
        /*03be*/ 	.byte	0x08
	.zero		1


	//   ....[53]....
        /*03c0*/ 	.word	0x000005a0
        /*03c4*/ 	.word	0x000000ff
        /*03c8*/ 	.word	0x000001f8
        /*03cc*/ 	.short	0x0100
        /*03ce*/ 	.byte	0x08
	.zero		1


	//   ....[54]....
        /*03d0*/ 	.word	0x000005b0
        /*03d4*/ 	.word	0x000000ff
        /*03d8*/ 	.word	0x000000d8
        /*03dc*/ 	.short	0x0100
        /*03de*/ 	.byte	0x08
	.zero		1


	//   ....[55]....
        /*03e0*/ 	.word	0x000005c0
        /*03e4*/ 	.word	0x000000ff
        /*03e8*/ 	.word	0x00000200
        /*03ec*/ 	.short	0x0100
        /*03ee*/ 	.byte	0x08
	.zero		1


	//   ....[56]....
        /*03f0*/ 	.word	0x000005d0
        /*03f4*/ 	.word	0x000000ff
        /*03f8*/ 	.word	0x000000e0
        /*03fc*/ 	.short	0x0100
        /*03fe*/ 	.byte	0x08
	.zero		1


	//   ....[57]....
        /*0400*/ 	.word	0x000005e0
        /*0404*/ 	.word	0x000000ff
        /*0408*/ 	.word	0x00000208
        /*040c*/ 	.short	0x0100
        /*040e*/ 	.byte	0x08
	.zero		1


	//   ....[58]....
        /*0410*/ 	.word	0x000005f0
        /*0414*/ 	.word	0x000000ff
        /*0418*/ 	.word	0x000000e8
        /*041c*/ 	.short	0x0100
        /*041e*/ 	.byte	0x08
	.zero		1


	//   ....[59]....
        /*0420*/ 	.word	0x00000600
        /*0424*/ 	.word	0x000000ff
        /*0428*/ 	.word	0x00000210
        /*042c*/ 	.short	0x0100
        /*042e*/ 	.byte	0x08
	.zero		1


	//   ....[60]....
        /*0430*/ 	.word	0x00000610
        /*0434*/ 	.word	0x000000ff
        /*0438*/ 	.word	0x000000f0
        /*043c*/ 	.short	0x0100
        /*043e*/ 	.byte	0x08
	.zero		1


	//   ....[61]....
        /*0440*/ 	.word	0x00000620
        /*0444*/ 	.word	0x000000ff
        /*0448*/ 	.word	0x00000218
        /*044c*/ 	.short	0x0100
        /*044e*/ 	.byte	0x08
	.zero		1


	//   ....[62]....
        /*0450*/ 	.word	0x00000630
        /*0454*/ 	.word	0x000000ff
        /*0458*/ 	.word	0x000000f8
        /*045c*/ 	.short	0x0100
        /*045e*/ 	.byte	0x08
	.zero		1


	//   ....[63]....
        /*0460*/ 	.word	0x00000640
        /*0464*/ 	.word	0x000000ff
        /*0468*/ 	.word	0x00000220
        /*046c*/ 	.short	0x0100
        /*046e*/ 	.byte	0x08
	.zero		1


	//   ....[64]....
        /*0470*/ 	.word	0x00000650
        /*0474*/ 	.word	0x000000ff
        /*0478*/ 	.word	0x00000100
        /*047c*/ 	.short	0x0100
        /*047e*/ 	.byte	0x08
	.zero		1


	//   ....[65]....
        /*0480*/ 	.word	0x00000660
        /*0484*/ 	.word	0x000000ff
        /*0488*/ 	.word	0x00000228
        /*048c*/ 	.short	0x0100
        /*048e*/ 	.byte	0x08
	.zero		1


	//   ....[66]....
        /*0490*/ 	.word	0x00000670
        /*0494*/ 	.word	0x000000ff
        /*0498*/ 	.word	0x00000108
        /*049c*/ 	.short	0x0100
        /*049e*/ 	.byte	0x08
	.zero		1


	//   ....[67]....
        /*04a0*/ 	.word	0x00000680
        /*04a4*/ 	.word	0x000000ff
        /*04a8*/ 	.word	0x00000230
        /*04ac*/ 	.short	0x0100
        /*04ae*/ 	.byte	0x08
	.zero		1


	//   ....[68]....
        /*04b0*/ 	.word	0x00000690
        /*04b4*/ 	.word	0x000000ff
        /*04b8*/ 	.word	0x00000110
        /*04bc*/ 	.short	0x0100
        /*04be*/ 	.byte	0x08
	.zero		1


	//   ....[69]....
        /*04c0*/ 	.word	0x000006a0
        /*04c4*/ 	.word	0x000000ff
        /*04c8*/ 	.word	0x00000238
        /*04cc*/ 	.short	0x0100
        /*04ce*/ 	.byte	0x08
	.zero		1


	//   ....[70]....
        /*04d0*/ 	.word	0x000006b0
        /*04d4*/ 	.word	0x000000ff
        /*04d8*/ 	.word	0x00000118
        /*04dc*/ 	.short	0x0100
        /*04de*/ 	.byte	0x08
	.zero		1


	//   ....[71]....
        /*04e0*/ 	.word	0x000006c0
        /*04e4*/ 	.word	0x000000ff
        /*04e8*/ 	.word	0x00000240
        /*04ec*/ 	.short	0x0100
        /*04ee*/ 	.byte	0x08
	.zero		1


	//   ....[72]....
        /*04f0*/ 	.word	0x000006d0
        /*04f4*/ 	.word	0x000000ff
        /*04f8*/ 	.word	0x00000120
        /*04fc*/ 	.short	0x0100
        /*04fe*/ 	.byte	0x08
	.zero		1


	//   ....[73]....
        /*0500*/ 	.word	0x000006e0
        /*0504*/ 	.word	0x000000ff
        /*0508*/ 	.word	0x00000248
        /*050c*/ 	.short	0x0100
        /*050e*/ 	.byte	0x08
	.zero		1


	//   ....[74]....
        /*0510*/ 	.word	0x00000980
        /*0514*/ 	.word	0x000000ff
        /*0518*/ 	.word	0x00000260
        /*051c*/ 	.short	0x0100
        /*051e*/ 	.byte	0x06
	.zero		1


	//   ....[75]....
        /*0520*/ 	.word	0x000009e0
        /*0524*/ 	.word	0x000000ff
        /*0528*/ 	.word	0x00000268
        /*052c*/ 	.short	0x0100
        /*052e*/ 	.byte	0x06
	.zero		1


	//   ....[76]....
        /*0530*/ 	.word	0x00001760
        /*0534*/ 	.word	0x000000ff
        /*0538*/ 	.word	0x00000000
        /*053c*/ 	.short	0x010a
        /*053e*/ 	.byte	0x06
	.zero		1


	//   ....[77]....
        /*0540*/ 	.word	0x000017a0
        /*0544*/ 	.word	0x000000ff
        /*0548*/ 	.word	0x00000000
        /*054c*/ 	.short	0x010a
        /*054e*/ 	.byte	0x06
	.zero		1


	//   ....[78]....
        /*0550*/ 	.word	0x00001d80
        /*0554*/ 	.word	0x000000ff
        /*0558*/ 	.word	0x00000000
        /*055c*/ 	.short	0x010a
        /*055e*/ 	.byte	0x0c
	.zero		1


	//   ....[79]....
        /*0560*/ 	.word	0x00001dc0
        /*0564*/ 	.word	0x000000ff
        /*0568*/ 	.word	0x00000000
        /*056c*/ 	.short	0x010a
        /*056e*/ 	.byte	0x0c
	.zero		1


	//   ....[80]....
        /*0570*/ 	.word	0x000021a0
        /*0574*/ 	.word	0x000000ff
        /*0578*/ 	.word	0x00000000
        /*057c*/ 	.short	0x0101
        /*057e*/ 	.byte	0x08
	.zero		1


	//   ....[81]....
        /*0580*/ 	.word	0x00002610
        /*0584*/ 	.word	0x000000ff
        /*0588*/ 	.word	0x00000000
        /*058c*/ 	.short	0x0101
        /*058e*/ 	.byte	0x06
	.zero		1


	//   ....[82]....
        /*0590*/ 	.word	0x00005fd0
        /*0594*/ 	.word	0x00000012
        /*0598*/ 	.word	0x00000128
        /*059c*/ 	.short	0x010a
        /*059e*/ 	.byte	0x3f
	.zero		1


	//   ....[83]....
        /*05a0*/ 	.word	0x000063b0
        /*05a4*/ 	.word	0x00000008
        /*05a8*/ 	.word	0x00000268
        /*05ac*/ 	.short	0x0101
        /*05ae*/ 	.byte	0x3f
	.zero		1


	//   ....[84]....
        /*05b0*/ 	.word	0x00006ac0
        /*05b4*/ 	.word	0x00000005
        /*05b8*/ 	.word	0x00000000
        /*05bc*/ 	.short	0x010a
        /*05be*/ 	.byte	0x3f
	.zero		1


	//   ....[85]....
        /*05c0*/ 	.word	0x00006b40
        /*05c4*/ 	.word	0x00000007
        /*05c8*/ 	.word	0x00000000
        /*05cc*/ 	.short	0x010a
        /*05ce*/ 	.byte	0x3f
	.zero		1


	//   ....[86]....
        /*05d0*/ 	.word	0x00006bd0
        /*05d4*/ 	.word	0x00000006
        /*05d8*/ 	.word	0x00000000
        /*05dc*/ 	.short	0x010a
        /*05de*/ 	.byte	0x3f
	.zero		1


	//   ....[87]....
        /*05e0*/ 	.word	0x00006c60
        /*05e4*/ 	.word	0x00000009
        /*05e8*/ 	.word	0x00000000
        /*05ec*/ 	.short	0x010a
        /*05ee*/ 	.byte	0x3f
	.zero		1


	//   ....[88]....
        /*05f0*/ 	.word	0x00006cf0
        /*05f4*/ 	.word	0x00000006
        /*05f8*/ 	.word	0x00000000
        /*05fc*/ 	.short	0x010a
        /*05fe*/ 	.byte	0x3f
	.zero		1


	//   ....[89]....
        /*0600*/ 	.word	0x00006d80
        /*0604*/ 	.word	0x00000009
        /*0608*/ 	.word	0x00000000
        /*060c*/ 	.short	0x010a
        /*060e*/ 	.byte	0x3f
	.zero		1


	//   ....[90]....
        /*0610*/ 	.word	0x00006e10
        /*0614*/ 	.word	0x00000006
        /*0618*/ 	.word	0x00000000
        /*061c*/ 	.short	0x010a
        /*061e*/ 	.byte	0x3f
	.zero		1


	//   ....[91]....
        /*0620*/ 	.word	0x00006ea0
        /*0624*/ 	.word	0x00000009
        /*0628*/ 	.word	0x00000000
        /*062c*/ 	.short	0x010a
        /*062e*/ 	.byte	0x3f
	.zero		1


	//   ....[92]....
        /*0630*/ 	.word	0x00006f30
        /*0634*/ 	.word	0x00000006
        /*0638*/ 	.word	0x00000000
        /*063c*/ 	.short	0x010a
        /*063e*/ 	.byte	0x3f
	.zero		1


	//   ....[93]....
        /*0640*/ 	.word	0x00006fc0
        /*0644*/ 	.word	0x00000009
        /*0648*/ 	.word	0x00000000
        /*064c*/ 	.short	0x010a
        /*064e*/ 	.byte	0x3f
	.zero		1


	//   ....[94]....
        /*0650*/ 	.word	0x00007050
        /*0654*/ 	.word	0x00000006
        /*0658*/ 	.word	0x00000000
        /*065c*/ 	.short	0x010a
        /*065e*/ 	.byte	0x3f
	.zero		1


	//   ....[95]....
        /*0660*/ 	.word	0x000070e0
        /*0664*/ 	.word	0x00000009
        /*0668*/ 	.word	0x00000000
        /*066c*/ 	.short	0x010a
        /*066e*/ 	.byte	0x3f
	.zero		1


	//   ....[96]....
        /*0670*/ 	.word	0x00007170
        /*0674*/ 	.word	0x00000006
        /*0678*/ 	.word	0x00000000
        /*067c*/ 	.short	0x010a
        /*067e*/ 	.byte	0x3f
	.zero		1


	//   ....[97]....
        /*0680*/ 	.word	0x00007200
        /*0684*/ 	.word	0x00000009
        /*0688*/ 	.word	0x00000000
        /*068c*/ 	.short	0x010a
        /*068e*/ 	.byte	0x3f
	.zero		1


	//   ....[98]....
        /*0690*/ 	.word	0x00007290
        /*0694*/ 	.word	0x00000006
        /*0698*/ 	.word	0x00000000
        /*069c*/ 	.short	0x010a
        /*069e*/ 	.byte	0x3f
	.zero		1


	//   ....[99]....
        /*06a0*/ 	.word	0x00007320
        /*06a4*/ 	.word	0x00000009
        /*06a8*/ 	.word	0x00000000
        /*06ac*/ 	.short	0x010a
        /*06ae*/ 	.byte	0x3f
	.zero		1


	//   ....[100]....
        /*06b0*/ 	.word	0x000073b0
        /*06b4*/ 	.word	0x00000006
        /*06b8*/ 	.word	0x00000000
        /*06bc*/ 	.short	0x010a
        /*06be*/ 	.byte	0x3f
	.zero		1


	//   ....[101]....
        /*06c0*/ 	.word	0x00007440
        /*06c4*/ 	.word	0x00000009
        /*06c8*/ 	.word	0x00000000
        /*06cc*/ 	.short	0x010a
        /*06ce*/ 	.byte	0x3f
	.zero		1


	//   ....[102]....
        /*06d0*/ 	.word	0x000074d0
        /*06d4*/ 	.word	0x00000006
        /*06d8*/ 	.word	0x00000000
        /*06dc*/ 	.short	0x010a
        /*06de*/ 	.byte	0x3f
	.zero		1


	//   ....[103]....
        /*06e0*/ 	.word	0x00007560
        /*06e4*/ 	.word	0x00000009
        /*06e8*/ 	.word	0x00000000
        /*06ec*/ 	.short	0x010a
        /*06ee*/ 	.byte	0x3f
	.zero		1


	//   ....[104]....
        /*06f0*/ 	.word	0x000075f0
        /*06f4*/ 	.word	0x00000006
        /*06f8*/ 	.word	0x00000000
        /*06fc*/ 	.short	0x010a
        /*06fe*/ 	.byte	0x3f
	.zero		1


	//   ....[105]....
        /*0700*/ 	.word	0x00007680
        /*0704*/ 	.word	0x00000009
        /*0708*/ 	.word	0x00000000
        /*070c*/ 	.short	0x010a
        /*070e*/ 	.byte	0x3f
	.zero		1


	//   ....[106]....
        /*0710*/ 	.word	0x00007710
        /*0714*/ 	.word	0x00000006
        /*0718*/ 	.word	0x00000000
        /*071c*/ 	.short	0x010a
        /*071e*/ 	.byte	0x3f
	.zero		1


	//   ....[107]....
        /*0720*/ 	.word	0x000077a0
        /*0724*/ 	.word	0x00000009
        /*0728*/ 	.word	0x00000000
        /*072c*/ 	.short	0x010a
        /*072e*/ 	.byte	0x3f
	.zero		1


	//   ....[108]....
        /*0730*/ 	.word	0x00007830
        /*0734*/ 	.word	0x00000006
        /*0738*/ 	.word	0x00000000
        /*073c*/ 	.short	0x010a
        /*073e*/ 	.byte	0x3f
	.zero		1


	//   ....[109]....
        /*0740*/ 	.word	0x000078c0
        /*0744*/ 	.word	0x00000009
        /*0748*/ 	.word	0x00000000
        /*074c*/ 	.short	0x010a
        /*074e*/ 	.byte	0x3f
	.zero		1


	//   ....[110]....
        /*0750*/ 	.word	0x00007950
        /*0754*/ 	.word	0x00000006
        /*0758*/ 	.word	0x00000000
        /*075c*/ 	.short	0x010a
        /*075e*/ 	.byte	0x3f
	.zero		1


	//   ....[111]....
        /*0760*/ 	.word	0x000079e0
        /*0764*/ 	.word	0x00000009
        /*0768*/ 	.word	0x00000000
        /*076c*/ 	.short	0x010a
        /*076e*/ 	.byte	0x3f
	.zero		1


	//   ....[112]....
        /*0770*/ 	.word	0x00007a70
        /*0774*/ 	.word	0x00000006
        /*0778*/ 	.word	0x00000000
        /*077c*/ 	.short	0x010a
        /*077e*/ 	.byte	0x3f
	.zero		1


	//   ....[113]....
        /*0780*/ 	.word	0x00007b00
        /*0784*/ 	.word	0x00000009
        /*0788*/ 	.word	0x00000000
        /*078c*/ 	.short	0x010a
        /*078e*/ 	.byte	0x3f
	.zero		1


	//   ....[114]....
        /*0790*/ 	.word	0x00007b90
        /*0794*/ 	.word	0x00000006
        /*0798*/ 	.word	0x00000000
        /*079c*/ 	.short	0x010a
        /*079e*/ 	.byte	0x3f
	.zero		1


	//   ....[115]....
        /*07a0*/ 	.word	0x00007c20
        /*07a4*/ 	.word	0x00000009
        /*07a8*/ 	.word	0x00000000
        /*07ac*/ 	.short	0x010a
        /*07ae*/ 	.byte	0x3f
	.zero		1


	//   ....[116]....
        /*07b0*/ 	.word	0x00007cb0
        /*07b4*/ 	.word	0x00000006
        /*07b8*/ 	.word	0x00000000
        /*07bc*/ 	.short	0x010a
        /*07be*/ 	.byte	0x3f
	.zero		1


	//   ....[117]....
        /*07c0*/ 	.word	0x00007d40
        /*07c4*/ 	.word	0x00000009
        /*07c8*/ 	.word	0x00000000
        /*07cc*/ 	.short	0x010a
        /*07ce*/ 	.byte	0x3f
	.zero		1


	//   ....[118]....
        /*07d0*/ 	.word	0x00007dd0
        /*07d4*/ 	.word	0x00000008
        /*07d8*/ 	.word	0x00000000
        /*07dc*/ 	.short	0x010a
        /*07de*/ 	.byte	0x3f
	.zero		1


	//   ....[119]....
        /*07e0*/ 	.word	0x00007e60
        /*07e4*/ 	.word	0x0000000b
        /*07e8*/ 	.word	0x00000000
        /*07ec*/ 	.short	0x010a
        /*07ee*/ 	.byte	0x3f
	.zero		1


	//   ....[120]....
        /*07f0*/ 	.word	0x00007ef0
        /*07f4*/ 	.word	0x00000003
        /*07f8*/ 	.word	0x00000000
        /*07fc*/ 	.short	0x010a
        /*07fe*/ 	.byte	0x3f
	.zero		1


	//   ....[121]....
        /*0800*/ 	.word	0x00007f60
        /*0804*/ 	.word	0x00000007
        /*0808*/ 	.word	0x00000000
        /*080c*/ 	.short	0x010a
        /*080e*/ 	.byte	0x3f
	.zero		1


	//   ....[122]....
        /*0810*/ 	.word	0x00007fc0
        /*0814*/ 	.word	0x00000008
        /*0818*/ 	.word	0x00000000
        /*081c*/ 	.short	0x010a
        /*081e*/ 	.byte	0x3f
	.zero		1


	//   ....[123]....
        /*0820*/ 	.word	0x00008090
        /*0824*/ 	.word	0x00000012
        /*0828*/ 	.word	0x00000128
        /*082c*/ 	.short	0x010a
        /*082e*/ 	.byte	0x3f
	.zero		1


	//   ....[124]....
        /*0830*/ 	.word	0x00008170
        /*0834*/ 	.word	0x00000005
        /*0838*/ 	.word	0x00000000
        /*083c*/ 	.short	0x010a
        /*083e*/ 	.byte	0x3f
	.zero		1


	//   ....[125]....
        /*0840*/ 	.word	0x000081c0
        /*0844*/ 	.word	0x00000007
        /*0848*/ 	.word	0x00000000
        /*084c*/ 	.short	0x010a
        /*084e*/ 	.byte	0x3f
	.zero		1


	//   ....[126]....
        /*0850*/ 	.word	0x00008210
        /*0854*/ 	.word	0x00000006
        /*0858*/ 	.word	0x00000000
        /*085c*/ 	.short	0x010a
        /*085e*/ 	.byte	0x3f
	.zero		1


	//   ....[127]....
        /*0860*/ 	.word	0x00008260
        /*0864*/ 	.word	0x00000009
        /*0868*/ 	.word	0x00000000
        /*086c*/ 	.short	0x010a
        /*086e*/ 	.byte	0x3f
	.zero		1


	//   ....[128]....
        /*0870*/ 	.word	0x000082b0
        /*0874*/ 	.word	0x00000006
        /*0878*/ 	.word	0x00000000
        /*087c*/ 	.short	0x010a
        /*087e*/ 	.byte	0x3f
	.zero		1


	//   ....[129]....
        /*0880*/ 	.word	0x00008300
        /*0884*/ 	.word	0x00000009
        /*0888*/ 	.word	0x00000000
        /*088c*/ 	.short	0x010a
        /*088e*/ 	.byte	0x3f
	.zero		1


	//   ....[130]....
        /*0890*/ 	.word	0x00008350
        /*0894*/ 	.word	0x00000006
        /*0898*/ 	.word	0x00000000
        /*089c*/ 	.short	0x010a
        /*089e*/ 	.byte	0x3f
	.zero		1


	//   ....[131]....
        /*08a0*/ 	.word	0x000083a0
        /*08a4*/ 	.word	0x00000009
        /*08a8*/ 	.word	0x00000000
        /*08ac*/ 	.short	0x010a
        /*08ae*/ 	.byte	0x3f
	.zero		1


	//   ....[132]....
        /*08b0*/ 	.word	0x000083f0
        /*08b4*/ 	.word	0x00000006
        /*08b8*/ 	.word	0x00000000
        /*08bc*/ 	.short	0x010a
        /*08be*/ 	.byte	0x3f
	.zero		1


	//   ....[133]....
        /*08c0*/ 	.word	0x00008440
        /*08c4*/ 	.word	0x00000009
        /*08c8*/ 	.word	0x00000000
        /*08cc*/ 	.short	0x010a
        /*08ce*/ 	.byte	0x3f
	.zero		1


	//   ....[134]....
        /*08d0*/ 	.word	0x00008490
        /*08d4*/ 	.word	0x00000006
        /*08d8*/ 	.word	0x00000000
        /*08dc*/ 	.short	0x010a
        /*08de*/ 	.byte	0x3f
	.zero		1


	//   ....[135]....
        /*08e0*/ 	.word	0x000084e0
        /*08e4*/ 	.word	0x00000009
        /*08e8*/ 	.word	0x00000000
        /*08ec*/ 	.short	0x010a
        /*08ee*/ 	.byte	0x3f
	.zero		1


	//   ....[136]....
        /*08f0*/ 	.word	0x00008530
        /*08f4*/ 	.word	0x00000006
        /*08f8*/ 	.word	0x00000000
        /*08fc*/ 	.short	0x010a
        /*08fe*/ 	.byte	0x3f
	.zero		1


	//   ....[137]....
        /*0900*/ 	.word	0x00008580
        /*0904*/ 	.word	0x00000009
        /*0908*/ 	.word	0x00000000
        /*090c*/ 	.short	0x010a
        /*090e*/ 	.byte	0x3f
	.zero		1


	//   ....[138]....
        /*0910*/ 	.word	0x000085d0
        /*0914*/ 	.word	0x00000006
        /*0918*/ 	.word	0x00000000
        /*091c*/ 	.short	0x010a
        /*091e*/ 	.byte	0x3f
	.zero		1


	//   ....[139]....
        /*0920*/ 	.word	0x00008620
        /*0924*/ 	.word	0x00000009
        /*0928*/ 	.word	0x00000000
        /*092c*/ 	.short	0x010a
        /*092e*/ 	.byte	0x3f
	.zero		1


	//   ....[140]....
        /*0930*/ 	.word	0x00008670
        /*0934*/ 	.word	0x00000006
        /*0938*/ 	.word	0x00000000
        /*093c*/ 	.short	0x010a
        /*093e*/ 	.byte	0x3f
	.zero		1


	//   ....[141]....
        /*0940*/ 	.word	0x000086c0
        /*0944*/ 	.word	0x00000009
        /*0948*/ 	.word	0x00000000
        /*094c*/ 	.short	0x010a
        /*094e*/ 	.byte	0x3f
	.zero		1


	//   ....[142]....
        /*0950*/ 	.word	0x00008710
        /*0954*/ 	.word	0x00000006
        /*0958*/ 	.word	0x00000000
        /*095c*/ 	.short	0x010a
        /*095e*/ 	.byte	0x3f
	.zero		1


	//   ....[143]....
        /*0960*/ 	.word	0x00008760
        /*0964*/ 	.word	0x00000009
        /*0968*/ 	.word	0x00000000
        /*096c*/ 	.short	0x010a
        /*096e*/ 	.byte	0x3f
	.zero		1


	//   ....[144]....
        /*0970*/ 	.word	0x000087b0
        /*0974*/ 	.word	0x00000006
        /*0978*/ 	.word	0x00000000
        /*097c*/ 	.short	0x010a
        /*097e*/ 	.byte	0x3f
	.zero		1


	//   ....[145]....
        /*0980*/ 	.word	0x00008800
        /*0984*/ 	.word	0x00000009
        /*0988*/ 	.word	0x00000000
        /*098c*/ 	.short	0x010a
        /*098e*/ 	.byte	0x3f
	.zero		1


	//   ....[146]....
        /*0990*/ 	.word	0x00008850
        /*0994*/ 	.word	0x00000006
        /*0998*/ 	.word	0x00000000
        /*099c*/ 	.short	0x010a
        /*099e*/ 	.byte	0x3f
	.zero		1


	//   ....[147]....
        /*09a0*/ 	.word	0x000088a0
        /*09a4*/ 	.word	0x00000009
        /*09a8*/ 	.word	0x00000000
        /*09ac*/ 	.short	0x010a
        /*09ae*/ 	.byte	0x3f
	.zero		1


	//   ....[148]....
        /*09b0*/ 	.word	0x000088f0
        /*09b4*/ 	.word	0x00000006
        /*09b8*/ 	.word	0x00000000
        /*09bc*/ 	.short	0x010a
        /*09be*/ 	.byte	0x3f
	.zero		1


	//   ....[149]....
        /*09c0*/ 	.word	0x00008940
        /*09c4*/ 	.word	0x00000009
        /*09c8*/ 	.word	0x00000000
        /*09cc*/ 	.short	0x010a
        /*09ce*/ 	.byte	0x3f
	.zero		1


	//   ....[150]....
        /*09d0*/ 	.word	0x00008990
        /*09d4*/ 	.word	0x00000006
        /*09d8*/ 	.word	0x00000000
        /*09dc*/ 	.short	0x010a
        /*09de*/ 	.byte	0x3f
	.zero		1


	//   ....[151]....
        /*09e0*/ 	.word	0x000089e0
        /*09e4*/ 	.word	0x00000009
        /*09e8*/ 	.word	0x00000000
        /*09ec*/ 	.short	0x010a
        /*09ee*/ 	.byte	0x3f
	.zero		1


	//   ....[152]....
        /*09f0*/ 	.word	0x00008a30
        /*09f4*/ 	.word	0x00000006
        /*09f8*/ 	.word	0x00000000
        /*09fc*/ 	.short	0x010a
        /*09fe*/ 	.byte	0x3f
	.zero		1


	//   ....[153]....
        /*0a00*/ 	.word	0x00008a80
        /*0a04*/ 	.word	0x00000009
        /*0a08*/ 	.word	0x00000000
        /*0a0c*/ 	.short	0x010a
        /*0a0e*/ 	.byte	0x3f
	.zero		1


	//   ....[154]....
        /*0a10*/ 	.word	0x00008ad0
        /*0a14*/ 	.word	0x00000006
        /*0a18*/ 	.word	0x00000000
        /*0a1c*/ 	.short	0x010a
        /*0a1e*/ 	.byte	0x3f
	.zero		1


	//   ....[155]....
        /*0a20*/ 	.word	0x00008b20
        /*0a24*/ 	.word	0x00000009
        /*0a28*/ 	.word	0x00000000
        /*0a2c*/ 	.short	0x010a
        /*0a2e*/ 	.byte	0x3f
	.zero		1


	//   ....[156]....
        /*0a30*/ 	.word	0x00008b70
        /*0a34*/ 	.word	0x00000006
        /*0a38*/ 	.word	0x00000000
        /*0a3c*/ 	.short	0x010a
        /*0a3e*/ 	.byte	0x3f
	.zero		1


	//   ....[157]....
        /*0a40*/ 	.word	0x00008bc0
        /*0a44*/ 	.word	0x00000009
        /*0a48*/ 	.word	0x00000000
        /*0a4c*/ 	.short	0x010a
        /*0a4e*/ 	.byte	0x3f
	.zero		1


	//   ....[158]....
        /*0a50*/ 	.word	0x00008c10
        /*0a54*/ 	.word	0x00000008
        /*0a58*/ 	.word	0x00000000
        /*0a5c*/ 	.short	0x010a
        /*0a5e*/ 	.byte	0x3f
	.zero		1


	//   ....[159]....
        /*0a60*/ 	.word	0x00008c60
        /*0a64*/ 	.word	0x0000000b
        /*0a68*/ 	.word	0x00000000
        /*0a6c*/ 	.short	0x010a
        /*0a6e*/ 	.byte	0x3f
	.zero		1


	//----- nvinfo : EIATTR_NUM_MBARRIERS
	.align		4
.L_28:
        /*0a70*/ 	.byte	0x03, 0x38
        /*0a72*/ 	.short	0x004c


	//----- nvinfo : EIATTR_EXIT_INSTR_OFFSETS
	.align		4
        /*0a74*/ 	.byte	0x04, 0x1c
        /*0a76*/ 	.short	(.L_30 - .L_29)


	//   ....[0]....
.L_29:
        /*0a78*/ 	.word	0x00000a30


	//   ....[1]....
        /*0a7c*/ 	.word	0x00001300


	//   ....[2]....
        /*0a80*/ 	.word	0x00005630


	//   ....[3]....
        /*0a84*/ 	.word	0x00005c70


	//   ....[4]....
        /*0a88*/ 	.word	0x00007f40


	//----- nvinfo : EIATTR_MAX_THREADS
	.align		4
.L_30:
        /*0a8c*/ 	.byte	0x04, 0x05
        /*0a8e*/ 	.short	(.L_32 - .L_31)
.L_31:
        /*0a90*/ 	.word	0x00000180
        /*0a94*/ 	.word	0x00000001
        /*0a98*/ 	.word	0x00000001


	//----- nvinfo : EIATTR_CRS_STACK_SIZE
	.align		4
.L_32:
        /*0a9c*/ 	.byte	0x04, 0x1e
        /*0a9e*/ 	.short	(.L_34 - .L_33)
.L_33:
        /*0aa0*/ 	.word	0x00000000


	//----- nvinfo : EIATTR_CBANK_PARAM_SIZE
	.align		4
.L_34:
        /*0aa4*/ 	.byte	0x03, 0x19
        /*0aa6*/ 	.short	0x0470


	//----- nvinfo : EIATTR_PARAM_CBANK
	.align		4
        /*0aa8*/ 	.byte	0x04, 0x0a
        /*0aaa*/ 	.short	(.L_36 - .L_35)
	.align		4
.L_35:
        /*0aac*/ 	.word	index@(.nv.constant0._ZN7cutlass13device_kernelINS_4gemm6kernel13GemmUniversalIN4cute5tupleIJiiiiEEENS1_10collective13CollectiveMmaINS1_37MainloopSm90TmaGmmaWarpSpecializedFP8ILi37ENS5_IJNS4_1CILi1EEESB_SB_EEENS1_35KernelTmaWarpSpecializedCooperativeEEENS5_IJNSA_ILi128EEENSA_ILi64EEENSA_ILi32EEEEEENS_12float_e5m2_tENS5_IJlSB_lEEENS_12float_e4m3_tESK_NS4_8TiledMMAINS4_8MMA_AtomIJNS4_4SM904GMMA30MMA_64x64x32_F32E5M2E4M3_SS_TNILNSP_7ScaleInE1ELSR_1EEEEEENS4_6LayoutINS5_IJNSA_ILi2EEESB_SB_EEENS5_IJSB_NSA_ILi0EEESX_EEEEENS5_IJNS4_10UnderscoreES10_S10_EEEEENS4_13SM90_TMA_LOADENS4_14ComposedLayoutINS4_7SwizzleILi1ELi4ELi3EEENS4_18smem_ptr_flag_bitsILi8EEENSU_INS5_IJNSA_ILi8EEESH_EEENS5_IJSH_SB_EEEEEEEvNS4_8identityES13_S1D_vS1E_EENS_8epilogue10collective6detail29Sm90TmaWarpSpecializedAdapterINS1H_15DefaultEpilogueISJ_SK_SK_NS1G_6thread17LinearCombinationISJ_Li1EffLNS1L_9ScaleType4KindE0ELNS_15FloatRoundStyleE2ESJ_EENS1_15EpilogueDefaultEEEEEvvEEEEvNT_6ParamsE)
        /*0ab0*/ 	.short	0x0210
        /*0ab2*/ 	.short	0x0470


	//----- nvinfo : EIATTR_SW_WAR
	.align		4
.L_36:
        /*0ab4*/ 	.byte	0x04, 0x36
        /*0ab6*/ 	.short	(.L_38 - .L_37)
.L_37:
        /*0ab8*/ 	.word	0x00000008
.L_38:


//--------------------- .nv.callgraph             --------------------------
	.section	.nv.callgraph,"",@"SHT_CUDA_CALLGRAPH"
	.align	4
	.sectionentsize	8
	.align		4
        /*0000*/ 	.word	0x00000000
	.align		4
        /*0004*/ 	.word	0xffffffff
	.align		4
        /*0008*/ 	.word	0x00000000
	.align		4
        /*000c*/ 	.word	0xfffffffe
	.align		4
        /*0010*/ 	.word	0x00000000
	.align		4
        /*0014*/ 	.word	0xfffffffd
	.align		4
        /*0018*/ 	.word	0x00000000
	.align		4
        /*001c*/ 	.word	0xfffffffc


//--------------------- .nv.constant4             --------------------------
	.section	.nv.constant4,"a",@progbits
	.align	8
	.align		8
.nv.constant4:
        /*0000*/ 	.dword	_ZN40_INTERNAL_74236530_4_k_cu_41dda4db_222094cuda3std3__45__cpo5beginE
	.align		8
        /*0008*/ 	.dword	_ZN40_INTERNAL_74236530_4_k_cu_41dda4db_222094cuda3std3__45__cpo3endE
	.align		8
        /*0010*/ 	.dword	_ZN40_INTERNAL_74236530_4_k_cu_41dda4db_222094cuda3std3__45__cpo6cbeginE
	.align		8
        /*0018*/ 	.dword	_ZN40_INTERNAL_74236530_4_k_cu_41dda4db_222094cuda3std3__45__cpo4cendE
	.align		8
        /*0020*/ 	.dword	_ZN40_INTERNAL_74236530_4_k_cu_41dda4db_222094cuda3std3__442_GLOBAL__N__74236530_4_k_cu_41dda4db_222096ignoreE
	.align		8
        /*0028*/ 	.dword	_ZN40_INTERNAL_74236530_4_k_cu_41dda4db_222094cuda3std3__419piecewise_constructE
	.align		8
        /*0030*/ 	.dword	_ZN40_INTERNAL_74236530_4_k_cu_41dda4db_222094cuda3std3__48in_placeE
	.align		8
        /*0038*/ 	.dword	_ZN40_INTERNAL_74236530_4_k_cu_41dda4db_222094cuda3std6ranges3__45__cpo4swapE
	.align		8
        /*0040*/ 	.dword	_ZN40_INTERNAL_74236530_4_k_cu_41dda4db_222094cuda3std6ranges3__45__cpo9iter_moveE
	.align		8
        /*0048*/ 	.dword	_ZN40_INTERNAL_74236530_4_k_cu_41dda4db_222094cute7productE
	.align		8
        /*0050*/ 	.dword	_ZN40_INTERNAL_74236530_4_k_cu_41dda4db_222094cute1_E


//--------------------- .text._ZN7cutlass13device_kernelINS_4gemm6kernel13GemmUniversalIN4cute5tupleIJiiiiEEENS1_10collective13CollectiveMmaINS1_37MainloopSm90TmaGmmaWarpSpecializedFP8ILi37ENS5_IJNS4_1CILi1EEESB_SB_EEENS1_35KernelTmaWarpSpecializedCooperativeEEENS5_IJNSA_ILi128EEENSA_ILi64EEENSA_ILi32EEEEEENS_12float_e5m2_tENS5_IJlSB_lEEENS_12float_e4m3_tESK_NS4_8TiledMMAINS4_8MMA_AtomIJNS4_4SM904GMMA30MMA_64x64x32_F32E5M2E4M3_SS_TNILNSP_7ScaleInE1ELSR_1EEEEEENS4_6LayoutINS5_IJNSA_ILi2EEESB_SB_EEENS5_IJSB_NSA_ILi0EEESX_EEEEENS5_IJNS4_10UnderscoreES10_S10_EEEEENS4_13SM90_TMA_LOADENS4_14ComposedLayoutINS4_7SwizzleILi1ELi4ELi3EEENS4_18smem_ptr_flag_bitsILi8EEENSU_INS5_IJNSA_ILi8EEESH_EEENS5_IJSH_SB_EEEEEEEvNS4_8identityES13_S1D_vS1E_EENS_8epilogue10collective6detail29Sm90TmaWarpSpecializedAdapterINS1H_15DefaultEpilogueISJ_SK_SK_NS1G_6thread17LinearCombinationISJ_Li1EffLNS1L_9ScaleType4KindE0ELNS_15FloatRoundStyleE2ESJ_EENS1_15EpilogueDefaultEEEEEvvEEEEvNT_6ParamsE --------------------------
	.section	.text._ZN7cutlass13device_kernelINS_4gemm6kernel13GemmUniversalIN4cute5tupleIJiiiiEEENS1_10collective13CollectiveMmaINS1_37MainloopSm90TmaGmmaWarpSpecializedFP8ILi37ENS5_IJNS4_1CILi1EEESB_SB_EEENS1_35KernelTmaWarpSpecializedCooperativeEEENS5_IJNSA_ILi128EEENSA_ILi64EEENSA_ILi32EEEEEENS_12float_e5m2_tENS5_IJlSB_lEEENS_12float_e4m3_tESK_NS4_8TiledMMAINS4_8MMA_AtomIJNS4_4SM904GMMA30MMA_64x64x32_F32E5M2E4M3_SS_TNILNSP_7ScaleInE1ELSR_1EEEEEENS4_6LayoutINS5_IJNSA_ILi2EEESB_SB_EEENS5_IJSB_NSA_ILi0EEESX_EEEEENS5_IJNS4_10UnderscoreES10_S10_EEEEENS4_13SM90_TMA_LOADENS4_14ComposedLayoutINS4_7SwizzleILi1ELi4ELi3EEENS4_18smem_ptr_flag_bitsILi8EEENSU_INS5_IJNSA_ILi8EEESH_EEENS5_IJSH_SB_EEEEEEEvNS4_8identityES13_S1D_vS1E_EENS_8epilogue10collective6detail29Sm90TmaWarpSpecializedAdapterINS1H_15DefaultEpilogueISJ_SK_SK_NS1G_6thread17LinearCombinationISJ_Li1EffLNS1L_9ScaleType4KindE0ELNS_15FloatRoundStyleE2ESJ_EENS1_15EpilogueDefaultEEEEEvvEEEEvNT_6ParamsE,"ax",@progbits
	.align	128
.text._ZN7cutlass13device_kernelINS_4gemm6kernel13GemmUniversalIN4cute5tupleIJiiiiEEENS1_10collective13CollectiveMmaINS1_37MainloopSm90TmaGmmaWarpSpecializedFP8ILi37ENS5_IJNS4_1CILi1EEESB_SB_EEENS1_35KernelTmaWarpSpecializedCooperativeEEENS5_IJNSA_ILi128EEENSA_ILi64EEENSA_ILi32EEEEEENS_12float_e5m2_tENS5_IJlSB_lEEENS_12float_e4m3_tESK_NS4_8TiledMMAINS4_8MMA_AtomIJNS4_4SM904GMMA30MMA_64x64x32_F32E5M2E4M3_SS_TNILNSP_7ScaleInE1ELSR_1EEEEEENS4_6LayoutINS5_IJNSA_ILi2EEESB_SB_EEENS5_IJSB_NSA_ILi0EEESX_EEEEENS5_IJNS4_10UnderscoreES10_S10_EEEEENS4_13SM90_TMA_LOADENS4_14ComposedLayoutINS4_7SwizzleILi1ELi4ELi3EEENS4_18smem_ptr_flag_bitsILi8EEENSU_INS5_IJNSA_ILi8EEESH_EEENS5_IJSH_SB_EEEEEEEvNS4_8identityES13_S1D_vS1E_EENS_8epilogue10collective6detail29Sm90TmaWarpSpecializedAdapterINS1H_15DefaultEpilogueISJ_SK_SK_NS1G_6thread17LinearCombinationISJ_Li1EffLNS1L_9ScaleType4KindE0ELNS_15FloatRoundStyleE2ESJ_EENS1_15EpilogueDefaultEEEEEvvEEEEvNT_6ParamsE:
        .type           _ZN7cutlass13device_kernelINS_4gemm6kernel13GemmUniversalIN4cute5tupleIJiiiiEEENS1_10collective13CollectiveMmaINS1_37MainloopSm90TmaGmmaWarpSpecializedFP8ILi37ENS5_IJNS4_1CILi1EEESB_SB_EEENS1_35KernelTmaWarpSpecializedCooperativeEEENS5_IJNSA_ILi128EEENSA_ILi64EEENSA_ILi32EEEEEENS_12float_e5m2_tENS5_IJlSB_lEEENS_12float_e4m3_tESK_NS4_8TiledMMAINS4_8MMA_AtomIJNS4_4SM904GMMA30MMA_64x64x32_F32E5M2E4M3_SS_TNILNSP_7ScaleInE1ELSR_1EEEEEENS4_6LayoutINS5_IJNSA_ILi2EEESB_SB_EEENS5_IJSB_NSA_ILi0EEESX_EEEEENS5_IJNS4_10UnderscoreES10_S10_EEEEENS4_13SM90_TMA_LOADENS4_14ComposedLayoutINS4_7SwizzleILi1ELi4ELi3EEENS4_18smem_ptr_flag_bitsILi8EEENSU_INS5_IJNSA_ILi8EEESH_EEENS5_IJSH_SB_EEEEEEEvNS4_8identityES13_S1D_vS1E_EENS_8epilogue10collective6detail29Sm90TmaWarpSpecializedAdapterINS1H_15DefaultEpilogueISJ_SK_SK_NS1G_6thread17LinearCombinationISJ_Li1EffLNS1L_9ScaleType4KindE0ELNS_15FloatRoundStyleE2ESJ_EENS1_15EpilogueDefaultEEEEEvvEEEEvNT_6ParamsE,@function
        .size           _ZN7cutlass13device_kernelINS_4gemm6kernel13GemmUniversalIN4cute5tupleIJiiiiEEENS1_10collective13CollectiveMmaINS1_37MainloopSm90TmaGmmaWarpSpecializedFP8ILi37ENS5_IJNS4_1CILi1EEESB_SB_EEENS1_35KernelTmaWarpSpecializedCooperativeEEENS5_IJNSA_ILi128EEENSA_ILi64EEENSA_ILi32EEEEEENS_12float_e5m2_tENS5_IJlSB_lEEENS_12float_e4m3_tESK_NS4_8TiledMMAINS4_8MMA_AtomIJNS4_4SM904GMMA30MMA_64x64x32_F32E5M2E4M3_SS_TNILNSP_7ScaleInE1ELSR_1EEEEEENS4_6LayoutINS5_IJNSA_ILi2EEESB_SB_EEENS5_IJSB_NSA_ILi0EEESX_EEEEENS5_IJNS4_10UnderscoreES10_S10_EEEEENS4_13SM90_TMA_LOADENS4_14ComposedLayoutINS4_7SwizzleILi1ELi4ELi3EEENS4_18smem_ptr_flag_bitsILi8EEENSU_INS5_IJNSA_ILi8EEESH_EEENS5_IJSH_SB_EEEEEEEvNS4_8identityES13_S1D_vS1E_EENS_8epilogue10collective6detail29Sm90TmaWarpSpecializedAdapterINS1H_15DefaultEpilogueISJ_SK_SK_NS1G_6thread17LinearCombinationISJ_Li1EffLNS1L_9ScaleType4KindE0ELNS_15FloatRoundStyleE2ESJ_EENS1_15EpilogueDefaultEEEEEvvEEEEvNT_6ParamsE,(.L_x_204 - _ZN7cutlass13device_kernelINS_4gemm6kernel13GemmUniversalIN4cute5tupleIJiiiiEEENS1_10collective13CollectiveMmaINS1_37MainloopSm90TmaGmmaWarpSpecializedFP8ILi37ENS5_IJNS4_1CILi1EEESB_SB_EEENS1_35KernelTmaWarpSpecializedCooperativeEEENS5_IJNSA_ILi128EEENSA_ILi64EEENSA_ILi32EEEEEENS_12float_e5m2_tENS5_IJlSB_lEEENS_12float_e4m3_tESK_NS4_8TiledMMAINS4_8MMA_AtomIJNS4_4SM904GMMA30MMA_64x64x32_F32E5M2E4M3_SS_TNILNSP_7ScaleInE1ELSR_1EEEEEENS4_6LayoutINS5_IJNSA_ILi2EEESB_SB_EEENS5_IJSB_NSA_ILi0EEESX_EEEEENS5_IJNS4_10UnderscoreES10_S10_EEEEENS4_13SM90_TMA_LOADENS4_14ComposedLayoutINS4_7SwizzleILi1ELi4ELi3EEENS4_18smem_ptr_flag_bitsILi8EEENSU_INS5_IJNSA_ILi8EEESH_EEENS5_IJSH_SB_EEEEEEEvNS4_8identityES13_S1D_vS1E_EENS_8epilogue10collective6detail29Sm90TmaWarpSpecializedAdapterINS1H_15DefaultEpilogueISJ_SK_SK_NS1G_6thread17LinearCombinationISJ_Li1EffLNS1L_9ScaleType4KindE0ELNS_15FloatRoundStyleE2ESJ_EENS1_15EpilogueDefaultEEEEEvvEEEEvNT_6ParamsE)
        .other          _ZN7cutlass13device_kernelINS_4gemm6kernel13GemmUniversalIN4cute5tupleIJiiiiEEENS1_10collective13CollectiveMmaINS1_37MainloopSm90TmaGmmaWarpSpecializedFP8ILi37ENS5_IJNS4_1CILi1EEESB_SB_EEENS1_35KernelTmaWarpSpecializedCooperativeEEENS5_IJNSA_ILi128EEENSA_ILi64EEENSA_ILi32EEEEEENS_12float_e5m2_tENS5_IJlSB_lEEENS_12float_e4m3_tESK_NS4_8TiledMMAINS4_8MMA_AtomIJNS4_4SM904GMMA30MMA_64x64x32_F32E5M2E4M3_SS_TNILNSP_7ScaleInE1ELSR_1EEEEEENS4_6LayoutINS5_IJNSA_ILi2EEESB_SB_EEENS5_IJSB_NSA_ILi0EEESX_EEEEENS5_IJNS4_10UnderscoreES10_S10_EEEEENS4_13SM90_TMA_LOADENS4_14ComposedLayoutINS4_7SwizzleILi1ELi4ELi3EEENS4_18smem_ptr_flag_bitsILi8EEENSU_INS5_IJNSA_ILi8EEESH_EEENS5_IJSH_SB_EEEEEEEvNS4_8identityES13_S1D_vS1E_EENS_8epilogue10collective6detail29Sm90TmaWarpSpecializedAdapterINS1H_15DefaultEpilogueISJ_SK_SK_NS1G_6thread17LinearCombinationISJ_Li1EffLNS1L_9ScaleType4KindE0ELNS_15FloatRoundStyleE2ESJ_EENS1_15EpilogueDefaultEEEEEvvEEEEvNT_6ParamsE,@"STO_CUDA_ENTRY STV_DEFAULT"
_ZN7cutlass13device_kernelINS_4gemm6kernel13GemmUniversalIN4cute5tupleIJiiiiEEENS1_10collective13CollectiveMmaINS1_37MainloopSm90TmaGmmaWarpSpecializedFP8ILi37ENS5_IJNS4_1CILi1EEESB_SB_EEENS1_35KernelTmaWarpSpecializedCooperativeEEENS5_IJNSA_ILi128EEENSA_ILi64EEENSA_ILi32EEEEEENS_12float_e5m2_tENS5_IJlSB_lEEENS_12float_e4m3_tESK_NS4_8TiledMMAINS4_8MMA_AtomIJNS4_4SM904GMMA30MMA_64x64x32_F32E5M2E4M3_SS_TNILNSP_7ScaleInE1ELSR_1EEEEEENS4_6LayoutINS5_IJNSA_ILi2EEESB_SB_EEENS5_IJSB_NSA_ILi0EEESX_EEEEENS5_IJNS4_10UnderscoreES10_S10_EEEEENS4_13SM90_TMA_LOADENS4_14ComposedLayoutINS4_7SwizzleILi1ELi4ELi3EEENS4_18smem_ptr_flag_bitsILi8EEENSU_INS5_IJNSA_ILi8EEESH_EEENS5_IJSH_SB_EEEEEEEvNS4_8identityES13_S1D_vS1E_EENS_8epilogue10collective6detail29Sm90TmaWarpSpecializedAdapterINS1H_15DefaultEpilogueISJ_SK_SK_NS1G_6thread17LinearCombinationISJ_Li1EffLNS1L_9ScaleType4KindE0ELNS_15FloatRoundStyleE2ESJ_EENS1_15EpilogueDefaultEEEEEvvEEEEvNT_6ParamsE:
[----:B------:R-:W-:Y:S01]  /*0000*/  LDC R1, c[0x0][0x28] ;  /* 0x00000a00ff017b82 */ /* 0x000fe20000000800 */
[----:B------:R-:W0:Y:S01]  /*0010*/  S2R R2, SR_TID.X ;  /* 0x0000000000027919 */ /* 0x000e220000002100 */
[----:B------:R-:W-:Y:S01]  /*0020*/  ELECT P0, URZ, PT ;  /* 0x00000000003f782f */ /* 0x000fe20003800000 */
[----:B------:R-:W-:Y:S01]  /*0030*/  BSSY B0, `(.L_x_0) ;  /* 0x000000f000007945 */ /* 0x000fe20003800000 */
[--C-:B0-----:R-:W-:Y:S02]  /*0040*/  SHF.R.U32.HI R0, RZ, 0x5, R2.reuse ;  /* 0x00000005ff007819 */ /* 0x101fe40000011602 */
[----:B------:R-:W-:-:S03]  /*0050*/  SHF.R.U32.HI R4, RZ, 0x7, R2 ;  /* 0x00000007ff047819 */ /* 0x000fc60000011602 */
[----:B------:R-:W0:Y:S04]  /*0060*/  SHFL.IDX PT, R3, R0, RZ, 0x1f ;  /* 0x00001fff00037589 */ /* 0x000e2800000e0000 */
[----:B------:R1:W2:Y:S01]  /*0070*/  SHFL.IDX PT, R7, R4, RZ, 0x1f ;  /* 0x00001fff04077589 */ /* 0x0002a200000e0000 */
[----:B0-----:R-:W-:-:S13]  /*0080*/  ISETP.NE.OR P0, PT, R3, RZ, !P0 ;  /* 0x000000ff0300720c */ /* 0x001fda0004705670 */
[----:B-12---:R-:W-:Y:S05]  /*0090*/  @P0 BRA `(.L_x_1) ;  /* 0x0000000000200947 */ /* 0x006fea0003800000 */
[----:B------:R-:W-:Y:S02]  /*00a0*/  ULDC.64 UR4, c[0x0][0x198] ;  /* 0x0000660000047ab9 */ /* 0x000fe40000000a00 */
[----:B------:R-:W-:Y:S02]  /*00b0*/  UIADD3 UR6, UP0, UR4, 0xf0, URZ ;  /* 0x000000f004067890 */ /* 0x000fe4000ff1e03f */
[----:B------:R-:W-:Y:S02]  /*00c0*/  UIADD3 UR4, UP1, UR4, 0x1f0, URZ ;  /* 0x000001f004047890 */ /* 0x000fe4000ff3e03f */
[----:B------:R-:W-:Y:S02]  /*00d0*/  UIADD3.X UR7, URZ, UR5, URZ, UP0, !UPT ;  /* 0x000000053f077290 */ /* 0x000fe400087fe43f */
[----:B------:R-:W-:-:S07]  /*00e0*/  UIADD3.X UR5, URZ, UR5, URZ, UP1, !UPT ;  /* 0x000000053f057290 */ /* 0x000fce0008ffe43f */
[----:B------:R0:W-:Y:S02]  /*00f0*/  UTMACCTL.PF [UR6] ;  /* 0x00000000060079b9 */ /* 0x0001e40008040000 */
[----:B------:R0:W-:Y:S02]  /*0100*/  UTMACCTL.PF [UR4] ;  /* 0x00000000040079b9 */ /* 0x0001e40008040000 */
[----:B0-----:R-:W-:Y:S01]  /*0110*/  NOP ;  /* 0x0000000000007918 */ /* 0x001fe20000000000 */
.L_x_1:
[----:B------:R-:W-:Y:S05]  /*0120*/  BSYNC B0 ;  /* 0x0000000000007941 */ /* 0x000fea0003800000 */
.L_x_0:
[----:B------:R-:W0:Y:S02]  /*0130*/  SHFL.IDX PT, R4, R0, RZ, 0x1f ;  /* 0x00001fff00047589 */ /* 0x000e2400000e0000 */
[----:B0-----:R-:W-:-:S13]  /*0140*/  ISETP.NE.AND P0, PT, R4, RZ, PT ;  /* 0x000000ff0400720c */ /* 0x001fda0003f05270 */
[----:B------:R-:W-:Y:S05]  /*0150*/  @P0 BRA `(.L_x_2) ;  /* 0x00000004006c0947 */ /* 0x000fea0003800000 */
[----:B------:R-:W-:Y:S01]  /*0160*/  ELECT P0, URZ, PT ;  /* 0x00000000003f782f */ /* 0x000fe20003800000 */
[----:B------:R-:W-:-:S12]  /*0170*/  BSSY B0, `(.L_x_2) ;  /* 0x0000059000007945 */ /* 0x000fd80003800000 */
[----:B------:R-:W-:Y:S05]  /*0180*/  @!P0 BRA `(.L_x_3) ;  /* 0x00000004005c8947 */ /* 0x000fea0003800000 */
[----:B------:R-:W0:Y:S01]  /*0190*/  S2UR UR8, SR_CgaCtaId ;  /* 0x00000000000879c3 */ /* 0x000e220000008800 */
[----:B------:R-:W-:Y:S01]  /*01a0*/  UMOV UR4, 0x400 ;  /* 0x0000040000047882 */ /* 0x000fe20000000000 */
[----:B------:R-:W-:Y:S01]  /*01b0*/  UMOV UR5, 0x1 ;  /* 0x0000000100057882 */ /* 0x000fe20000000000 */
[----:B------:R-:W-:Y:S02]  /*01c0*/  UMOV UR6, 0x100 ;  /* 0x0000010000067882 */ /* 0x000fe40000000000 */
[----:B------:R-:W-:-:S04]  /*01d0*/  UIADD3 UR6, -UR6, 0x100000, URZ ;  /* 0x0010000006067890 */ /* 0x000fc8000fffe13f */
[----:B------:R-:W-:Y:S02]  /*01e0*/  USHF.L.U32 UR7, UR6, 0xb, URZ ;  /* 0x0000000b06077899 */ /* 0x000fe4000800063f */
[----:B------:R-:W-:Y:S02]  /*01f0*/  USHF.L.U32 UR6, UR6, 0x1, URZ ;  /* 0x0000000106067899 */ /* 0x000fe4000800063f */
[----:B0-----:R-:W-:Y:S02]  /*0200*/  ULEA UR8, UR8, UR4, 0x18 ;  /* 0x0000000408087291 */ /* 0x001fe4000f8ec03f */
[----:B------:R-:W-:-:S04]  /*0210*/  UIADD3 UR4, -UR5, 0x100000, URZ ;  /* 0x0010000005047890 */ /* 0x000fc8000fffe13f */
[----:B------:R-:W-:Y:S02]  /*0220*/  USHF.L.U32 UR5, UR4, 0xb, URZ ;  /* 0x0000000b04057899 */ /* 0x000fe4000800063f */
[----:B------:R-:W-:Y:S01]  /*0230*/  USHF.L.U32 UR4, UR4, 0x1, URZ ;  /* 0x0000000104047899 */ /* 0x000fe2000800063f */
[----:B------:R-:W0:Y:S11]  /*0240*/  FENCE.VIEW.ASYNC.S ;  /* 0x00000000000073c6 */ /* 0x000e360000000000 */
[----:B0-----:R0:W1:Y:S01]  /*0250*/  SYNCS.EXCH.64 URZ, [UR8], UR4 ;  /* 0x00000004083f75b2 */ /* 0x0010620008000100 */
[----:B------:R0:W2:Y:S01]  /*0260*/  SYNCS.EXCH.64 URZ, [UR8+0x128], UR6 ;  /* 0x00012806083f75b2 */ /* 0x0000a20008000100 */
[----:B------:R0:W3:Y:S01]  /*0270*/  SYNCS.EXCH.64 URZ, [UR8+0x8], UR4 ;  /* 0x00000804083f75b2 */ /* 0x0000e20008000100 */
[----:B------:R0:W4:Y:S01]  /*0280*/  SYNCS.EXCH.64 URZ, [UR8+0x130], UR6 ;  /* 0x00013006083f75b2 */ /* 0x0001220008000100 */
[----:B------:R0:W0:Y:S01]  /*0290*/  SYNCS.EXCH.64 URZ, [UR8+0x10], UR4 ;  /* 0x00001004083f75b2 */ /* 0x0000220008000100 */
        /* <DEDUP_REMOVED lines=69> */
[----:B-1234-:R-:W-:Y:S01]  /*06f0*/  NOP ;  /* 0x0000000000007918 */ /* 0x01efe20000000000 */
.L_x_3:
[----:B0-----:R-:W-:Y:S05]  /*0700*/  BSYNC B0 ;  /* 0x0000000000007941 */ /* 0x001fea0003800000 */
.L_x_2:
[----:B------:R-:W0:Y:S01]  /*0710*/  SHFL.IDX PT, R0, R0, RZ, 0x1f ;  /* 0x00001fff00007589 */ /* 0x000e2200000e0000 */
[----:B------:R-:W1:Y:S01]  /*0720*/  LDC R4, c[0x0][0x65c] ;  /* 0x00019700ff047b82 */ /* 0x000e620000000800 */
[----:B------:R-:W-:Y:S02]  /*0730*/  ELECT P0, URZ, PT ;  /* 0x00000000003f782f */ /* 0x000fe40003800000 */
[----:B------:R-:W-:Y:S01]  /*0740*/  ISETP.NE.AND P2, PT, R7, RZ, PT ;  /* 0x000000ff0700720c */ /* 0x000fe20003f45270 */
[----:B------:R-:W2:Y:S01]  /*0750*/  S2R R8, SR_CTAID.Y ;  /* 0x0000000000087919 */ /* 0x000ea20000002600 */
[----:B------:R-:W-:Y:S01]  /*0760*/  UMOV UR4, 0x20 ;  /* 0x0000002000047882 */ /* 0x000fe20000000000 */
[----:B------:R-:W-:Y:S01]  /*0770*/  NOP ;  /* 0x0000000000007918 */ /* 0x000fe20000000000 */
[----:B------:R-:W-:Y:S01]  /*0780*/  NOP ;  /* 0x0000000000007918 */ /* 0x000fe20000000000 */
[----:B------:R-:W3:Y:S01]  /*0790*/  S2R R6, SR_CTAID.X ;  /* 0x0000000000067919 */ /* 0x000ee20000002500 */
[----:B0-----:R-:W-:-:S02]  /*07a0*/  ISETP.NE.OR P0, PT, R0, RZ, !P0 ;  /* 0x000000ff0000720c */ /* 0x001fc40004705670 */
[----:B-1----:R-:W-:Y:S02]  /*07b0*/  ISETP.NE.AND P4, PT, R4, 0x1, PT ;  /* 0x000000010400780c */ /* 0x002fe40003f85270 */
[----:B------:R-:W-:-:S04]  /*07c0*/  SHF.R.S32.HI R4, RZ, 0x1f, R3 ;  /* 0x0000001fff047819 */ /* 0x000fc80000011403 */
[----:B------:R-:W-:-:S04]  /*07d0*/  LEA.HI R4, R4, R3, RZ, 0x2 ;  /* 0x0000000304047211 */ /* 0x000fc800078f10ff */
[----:B------:R-:W-:Y:S01]  /*07e0*/  LOP3.LUT R4, R4, 0xfffffffc, RZ, 0xc0, !PT ;  /* 0xfffffffc04047812 */ /* 0x000fe200078ec0ff */
[----:B------:R-:W-:Y:S01]  /*07f0*/  VOTEU.ALL UP0, P0 ;  /* 0x00000000003f7886 */ /* 0x000fe20000000000 */
[----:B------:R-:W-:Y:S01]  /*0800*/  VOTEU.ALL UP1, P0 ;  /* 0x00000000003f7886 */ /* 0x000fe20000020000 */
[----:B------:R-:W3:Y:S01]  /*0810*/  @P4 LDC R9, c[0x0][0x10] ;  /* 0x00000400ff094b82 */ /* 0x000ee20000000800 */
[----:B------:R-:W-:Y:S02]  /*0820*/  @P4 IMAD.MOV.U32 R5, RZ, RZ, RZ ;  /* 0x000000ffff054224 */ /* 0x000fe400078e00ff */
[----:B------:R-:W-:Y:S01]  /*0830*/  IMAD.IADD R3, R3, 0x1, -R4 ;  /* 0x0000000103037824 */ /* 0x000fe200078e0a04 */
[----:B------:R-:W-:Y:S01]  /*0840*/  @!UP0 UMOV UR6, 0x400 ;  /* 0x0000040000068882 */ /* 0x000fe20000000000 */
[----:B------:R-:W-:-:S04]  /*0850*/  @!UP0 UIADD3 UR4, -UR4, 0x100000, URZ ;  /* 0x0010000004048890 */ /* 0x000fc8000fffe13f */
[----:B------:R-:W-:Y:S02]  /*0860*/  @!UP0 USHF.L.U32 UR5, UR4, 0xb, URZ ;  /* 0x0000000b04058899 */ /* 0x000fe4000800063f */
[----:B------:R-:W-:Y:S01]  /*0870*/  @!UP0 USHF.L.U32 UR4, UR4, 0x1, URZ ;  /* 0x0000000104048899 */ /* 0x000fe2000800063f */
[----:B--2---:R-:W-:Y:S01]  /*0880*/  @P4 IMAD.MOV.U32 R4, RZ, RZ, R8 ;  /* 0x000000ffff044224 */ /* 0x004fe200078e0008 */
[----:B------:R-:W0:Y:S01]  /*0890*/  @!UP0 S2UR UR7, SR_CgaCtaId ;  /* 0x00000000000789c3 */ /* 0x000e220000008800 */
[----:B------:R-:W-:-:S07]  /*08a0*/  @P4 IMAD.MOV.U32 R13, RZ, RZ, RZ ;  /* 0x000000ffff0d4224 */ /* 0x000fce00078e00ff */
[----:B------:R-:W1:Y:S01]  /*08b0*/  @!P4 LDC R11, c[0x0][0xc] ;  /* 0x00000300ff0bcb82 */ /* 0x000e620000000800 */
[----:B---3--:R-:W-:-:S04]  /*08c0*/  @P4 IMAD.WIDE.U32 R4, R6, R9, R4 ;  /* 0x0000000906044225 */ /* 0x008fc800078e0004 */
[----:B------:R-:W-:Y:S02]  /*08d0*/  VIADD R9, R7, 0xffffffff ;  /* 0xffffffff07097836 */ /* 0x000fe40000000000 */
[----:B------:R-:W-:Y:S01]  /*08e0*/  @P4 IMAD.MOV.U32 R0, RZ, RZ, R4 ;  /* 0x000000ffff004224 */ /* 0x000fe200078e0004 */
[----:B0-----:R-:W-:Y:S02]  /*08f0*/  @!UP0 ULEA UR6, UR7, UR6, 0x18 ;  /* 0x0000000607068291 */ /* 0x001fe4000f8ec03f */
[----:B------:R-:W-:Y:S01]  /*0900*/  ISETP.GE.U32.AND P1, PT, R9, 0x2, PT ;  /* 0x000000020900780c */ /* 0x000fe20003f26070 */
[----:B------:R-:W-:Y:S01]  /*0910*/  VOTEU.ALL UP0, P0 ;  /* 0x00000000003f7886 */ /* 0x000fe20000000000 */
[----:B------:R-:W-:Y:S01]  /*0920*/  ISETP.NE.AND P0, PT, R3, 0x3, PT ;  /* 0x000000030300780c */ /* 0x000fe20003f05270 */
[----:B------:R-:W-:-:S03]  /*0930*/  @P4 IMAD.IADD R5, R5, 0x1, R13 ;  /* 0x0000000105054824 */ /* 0x000fc600078e020d */
[----:B------:R-:W-:-:S04]  /*0940*/  ISETP.EQ.OR P0, PT, R3, RZ, !P0 ;  /* 0x000000ff0300720c */ /* 0x000fc80004702670 */
[----:B------:R-:W-:Y:S01]  /*0950*/  ISETP.EQ.AND P0, PT, R7, RZ, P0 ;  /* 0x000000ff0700720c */ /* 0x000fe20000702270 */
[----:B------:R-:W-:Y:S01]  /*0960*/  IMAD.MOV.U32 R7, RZ, RZ, RZ ;  /* 0x000000ffff077224 */ /* 0x000fe200078e00ff */
[----:B------:R-:W0:Y:S02]  /*0970*/  FENCE.VIEW.ASYNC.S ;  /* 0x00000000000073c6 */ /* 0x000e240000000000 */
[----:B0-----:R0:W2:Y:S01]  /*0980*/  @!UP0 SYNCS.EXCH.64 URZ, [UR6+0x260], UR4 ;  /* 0x00026004063f85b2 */ /* 0x0010a20008000100 */
[----:B------:R-:W-:Y:S01]  /*0990*/  SEL R4, RZ, 0x1, !P0 ;  /* 0x00000001ff047807 */ /* 0x000fe20004000000 */
[----:B-1----:R-:W-:-:S03]  /*09a0*/  @!P4 IMAD.WIDE.U32 R10, R11, R8, R6 ;  /* 0x000000080b0ac225 */ /* 0x002fc600078e0006 */
[----:B------:R-:W-:Y:S01]  /*09b0*/  SEL R4, R4, 0x2, P1 ;  /* 0x0000000204047807 */ /* 0x000fe20000800000 */
[----:B------:R-:W-:Y:S02]  /*09c0*/  @!P4 IMAD.MOV.U32 R0, RZ, RZ, R10 ;  /* 0x000000ffff00c224 */ /* 0x000fe400078e000a */
[----:B------:R-:W-:Y:S01]  /*09d0*/  @!P4 IMAD.MOV.U32 R5, RZ, RZ, R11 ;  /* 0x000000ffff05c224 */ /* 0x000fe200078e000b */
[----:B------:R0:W2:Y:S01]  /*09e0*/  @!UP1 SYNCS.EXCH.64 URZ, [UR6+0x268], UR4 ;  /* 0x00026804063f95b2 */ /* 0x0000a20008000100 */
[----:B------:R-:W-:Y:S01]  /*09f0*/  NOP ;  /* 0x0000000000007918 */ /* 0x000fe20000000000 */
[----:B--2---:R-:W-:Y:S06]  /*0a00*/  BAR.SYNC.DEFER_BLOCKING 0x0 ;  /* 0x0000000000007b1d */ /* 0x004fec0000010000 */
[----:B------:R-:W-:Y:S05]  /*0a10*/  @!P2 BRA `(.L_x_4) ;  /* 0x0000004c0008a947 */ /* 0x000fea0003800000 */
[----:B------:R-:W-:-:S13]  /*0a20*/  ISETP.GT.U32.AND P0, PT, R9, 0x1, PT ;  /* 0x000000010900780c */ /* 0x000fda0003f04070 */
[----:B0-----:R-:W-:Y:S05]  /*0a30*/  @P0 EXIT ;  /* 0x000000000000094d */ /* 0x001fea0003800000 */
[----:B------:R-:W-:Y:S01]  /*0a40*/  ULDC.64 UR4, c[0x0][0x650] ;  /* 0x0001940000047ab9 */ /* 0x000fe20000000a00 */
[----:B------:R-:W-:Y:S01]  /*0a50*/  PRMT R9, RZ, 0x7610, R9 ;  /* 0x00007610ff097816 */ /* 0x000fe20000000009 */
[----:B------:R-:W-:Y:S01]  /*0a60*/  IMAD.MOV.U32 R16, RZ, RZ, -0x1 ;  /* 0xffffffffff107424 */ /* 0x000fe200078e00ff */
[----:B------:R-:W-:Y:S01]  /*0a70*/  ISETP.GE.U32.AND P0, PT, R0, UR4, PT ;  /* 0x0000000400007c0c */ /* 0x000fe2000bf06070 */
[----:B------:R-:W-:Y:S02]  /*0a80*/  IMAD.MOV.U32 R12, RZ, RZ, -0x1 ;  /* 0xffffffffff0c7424 */ /* 0x000fe400078e00ff */
[----:B------:R-:W-:Y:S01]  /*0a90*/  IMAD.MOV.U32 R69, RZ, RZ, -0x1 ;  /* 0xffffffffff457424 */ /* 0x000fe200078e00ff */
[----:B------:R-:W-:-:S13]  /*0aa0*/  ISETP.GE.U32.AND.EX P0, PT, R5, UR5, PT, P0 ;  /* 0x0000000505007c0c */ /* 0x000fda000bf06100 */
[----:B------:R-:W-:Y:S05]  /*0ab0*/  @P0 BRA `(.L_x_5) ;  /* 0x0000000400600947 */ /* 0x000fea0003800000 */
[----:B------:R-:W0:Y:S01]  /*0ac0*/  LDC.64 R16, c[0x0][0x628] ;  /* 0x00018a00ff107b82 */ /* 0x000e220000000a00 */
[----:B------:R-:W-:Y:S02]  /*0ad0*/  IMAD.MOV.U32 R10, RZ, RZ, R0 ;  /* 0x000000ffff0a7224 */ /* 0x000fe400078e0000 */
[----:B------:R-:W-:-:S05]  /*0ae0*/  IMAD.MOV.U32 R11, RZ, RZ, R5 ;  /* 0x000000ffff0b7224 */ /* 0x000fca00078e0005 */
[----:B------:R-:W1:Y:S08]  /*0af0*/  LDC R18, c[0x0][0x630] ;  /* 0x00018c00ff127b82 */ /* 0x000e700000000800 */
[----:B------:R-:W2:Y:S01]  /*0b00*/  LDC.64 R20, c[0x0][0x620] ;  /* 0x00018800ff147b82 */ /* 0x000ea20000000a00 */
[----:B0-----:R-:W-:-:S04]  /*0b10*/  ISETP.NE.U32.AND P0, PT, R16, RZ, PT ;  /* 0x000000ff1000720c */ /* 0x001fc80003f05070 */
[----:B------:R-:W-:-:S13]  /*0b20*/  ISETP.NE.AND.EX P0, PT, R17, RZ, PT, P0 ;  /* 0x000000ff1100720c */ /* 0x000fda0003f05300 */
[----:B-12---:R-:W-:Y:S05]  /*0b30*/  @!P0 BRA `(.L_x_6) ;  /* 0x0000000000288947 */ /* 0x006fea0003800000 */
[----:B------:R-:W0:Y:S02]  /*0b40*/  LDC R3, c[0x0][0x634] ;  /* 0x00018d00ff037b82 */ /* 0x000e240000000800 */
[----:B0-----:R-:W-:-:S05]  /*0b50*/  IADD3 R3, P0, R0, R3, RZ ;  /* 0x0000000300037210 */ /* 0x001fca0007f1e0ff */
[----:B------:R-:W-:-:S04]  /*0b60*/  IMAD.X R9, RZ, RZ, R5, P0 ;  /* 0x000000ffff097224 */ /* 0x000fc800000e0605 */
[----:B------:R-:W-:-:S04]  /*0b70*/  IMAD.WIDE.U32 R10, R9, R16, RZ ;  /* 0x00000010090a7225 */ /* 0x000fc800078e00ff */
[----:B------:R-:W-:-:S04]  /*0b80*/  IMAD.WIDE.U32 R12, P0, R3, R17, R10 ;  /* 0x00000011030c7225 */ /* 0x000fc8000780000a */
[----:B------:R-:W-:-:S04]  /*0b90*/  IMAD.WIDE.U32 R10, R3, R16, RZ ;  /* 0x00000010030a7225 */ /* 0x000fc800078e00ff */
[----:B------:R-:W-:Y:S01]  /*0ba0*/  IMAD.X R15, RZ, RZ, RZ, P0 ;  /* 0x000000ffff0f7224 */ /* 0x000fe200000e06ff */
[----:B------:R-:W-:Y:S01]  /*0bb0*/  IADD3 RZ, P0, R11, R12, RZ ;  /* 0x0000000c0bff7210 */ /* 0x000fe20007f1e0ff */
[----:B------:R-:W-:-:S04]  /*0bc0*/  IMAD.MOV.U32 R14, RZ, RZ, R13 ;  /* 0x000000ffff0e7224 */ /* 0x000fc800078e000d */
[----:B------:R-:W-:-:S08]  /*0bd0*/  IMAD.WIDE.U32.X R10, R9, R17, R14, P0 ;  /* 0x00000011090a7225 */ /* 0x000fd000000e040e */
.L_x_6:
[-CC-:B------:R-:W-:Y:S01]  /*0be0*/  SHF.R.U64 R69, R10, R18.reuse, R11.reuse ;  /* 0x000000120a457219 */ /* 0x180fe2000000120b */
[----:B------:R-:W0:Y:S01]  /*0bf0*/  LDC.64 R22, c[0x0][0x640] ;  /* 0x00019000ff167b82 */ /* 0x000e220000000a00 */
[----:B------:R-:W-:Y:S01]  /*0c00*/  SHF.R.U32.HI R7, RZ, R18, R11 ;  /* 0x00000012ff077219 */ /* 0x000fe2000001160b */
[----:B------:R-:W-:Y:S01]  /*0c10*/  ULDC UR4, c[0x0][0x150] ;  /* 0x0000540000047ab9 */ /* 0x000fe20000000800 */
[----:B------:R-:W-:Y:S01]  /*0c20*/  IADD3 R9, P0, RZ, -R69, RZ ;  /* 0x80000045ff097210 */ /* 0x000fe20007f1e0ff */
[----:B------:R-:W-:Y:S01]  /*0c30*/  IMAD.MOV.U32 R10, RZ, RZ, R0 ;  /* 0x000000ffff0a7224 */ /* 0x000fe200078e0000 */
[----:B------:R-:W-:Y:S01]  /*0c40*/  I2FP.F32.U32 R3, R6 ;  /* 0x0000000600037245 */ /* 0x000fe20000201000 */
[----:B------:R-:W-:Y:S02]  /*0c50*/  IMAD.MOV.U32 R11, RZ, RZ, R5 ;  /* 0x000000ffff0b7224 */ /* 0x000fe400078e0005 */
[----:B------:R-:W1:Y:S01]  /*0c60*/  LDC R14, c[0x0][0x618] ;  /* 0x00018600ff0e7b82 */ /* 0x000e620000000800 */
[----:B------:R-:W-:-:S02]  /*0c70*/  IMAD.X R13, RZ, RZ, ~R7, P0 ;  /* 0x000000ffff0d7224 */ /* 0x000fc400000e0e07 */
[----:B------:R-:W-:Y:S01]  /*0c80*/  FMUL R3, R3, UR4 ;  /* 0x0000000403037c20 */ /* 0x000fe20008400000 */
[----:B------:R-:W-:Y:S01]  /*0c90*/  IMAD.WIDE.U32 R10, R9, R20, R10 ;  /* 0x00000014090a7225 */ /* 0x000fe200078e000a */
[----:B------:R-:W-:-:S03]  /*0ca0*/  ULDC UR4, c[0x0][0x154] ;  /* 0x0000550000047ab9 */ /* 0x000fc60000000800 */
[----:B------:R-:W-:Y:S01]  /*0cb0*/  IMAD R12, R13, R20, RZ ;  /* 0x000000140d0c7224 */ /* 0x000fe200078e02ff */
[----:B------:R-:W2:Y:S01]  /*0cc0*/  LDC R7, c[0x0][0x144] ;  /* 0x00005100ff077b82 */ /* 0x000ea20000000800 */
[----:B------:R-:W3:Y:S01]  /*0cd0*/  F2I.U32.TRUNC.NTZ R3, R3 ;  /* 0x0000000300037305 */ /* 0x000ee2000020f000 */
[----:B------:R-:W-:Y:S02]  /*0ce0*/  IMAD.MOV.U32 R13, RZ, RZ, -0x1 ;  /* 0xffffffffff0d7424 */ /* 0x000fe400078e00ff */
[----:B------:R-:W-:-:S04]  /*0cf0*/  IMAD R9, R9, R21, R12 ;  /* 0x0000001509097224 */ /* 0x000fc800078e020c */
[----:B------:R-:W4:Y:S01]  /*0d00*/  LDC R18, c[0x0][0x608] ;  /* 0x00018200ff127b82 */ /* 0x000f220000000800 */
[----:B------:R-:W-:Y:S01]  /*0d10*/  IMAD.IADD R11, R11, 0x1, R9 ;  /* 0x000000010b0b7824 */ /* 0x000fe200078e0209 */
[----:B0-----:R-:W-:Y:S02]  /*0d20*/  ISETP.NE.U32.AND P0, PT, R22, RZ, PT ;  /* 0x000000ff1600720c */ /* 0x001fe40003f05070 */
[----:B------:R-:W-:Y:S02]  /*0d30*/  I2FP.F32.U32 R9, R8 ;  /* 0x0000000800097245 */ /* 0x000fe40000201000 */
[----:B------:R-:W-:Y:S02]  /*0d40*/  ISETP.NE.AND.EX P0, PT, R23, RZ, PT, P0 ;  /* 0x000000ff1700720c */ /* 0x000fe40003f05300 */
[----:B------:R-:W0:Y:S01]  /*0d50*/  LDC R12, c[0x0][0x658] ;  /* 0x00019600ff0c7b82 */ /* 0x000e220000000800 */
[-C--:B-1----:R-:W-:Y:S01]  /*0d60*/  SHF.R.U64 R16, R10, R14.reuse, R11 ;  /* 0x0000000e0a107219 */ /* 0x082fe2000000120b */
[----:B---3--:R-:W-:Y:S01]  /*0d70*/  IMAD.MOV R10, RZ, RZ, -R3 ;  /* 0x000000ffff0a7224 */ /* 0x008fe200078e0a03 */
[----:B------:R-:W-:-:S05]  /*0d80*/  SHF.R.U32.HI R11, RZ, R14, R11 ;  /* 0x0000000eff0b7219 */ /* 0x000fca000001160b */
[----:B------:R-:W1:Y:S01]  /*0d90*/  LDC R17, c[0x0][0x148] ;  /* 0x00005200ff117b82 */ /* 0x000e620000000800 */
[----:B--2---:R-:W-:Y:S02]  /*0da0*/  IMAD R3, R7, R10, R6 ;  /* 0x0000000a07037224 */ /* 0x004fe400078e0206 */
[----:B------:R-:W-:-:S04]  /*0db0*/  FMUL R7, R9, UR4 ;  /* 0x0000000409077c20 */ /* 0x000fc80008400000 */
[----:B------:R2:W3:Y:S01]  /*0dc0*/  F2I.U32.TRUNC.NTZ R15, R7 ;  /* 0x00000007000f7305 */ /* 0x0004e2000020f000 */
[----:B------:R-:W1:Y:S01]  /*0dd0*/  LDC R21, c[0x0][0x600] ;  /* 0x00018000ff157b82 */ /* 0x000e620000000800 */
[-CC-:B----4-:R-:W-:Y:S02]  /*0de0*/  SHF.R.U64 R27, R16, R18.reuse, R11.reuse ;  /* 0x00000012101b7219 */ /* 0x190fe4000000120b */
[----:B------:R-:W-:Y:S01]  /*0df0*/  SHF.R.U32.HI R9, RZ, R18, R11 ;  /* 0x00000012ff097219 */ /* 0x000fe2000001160b */
[----:B------:R-:W-:-:S04]  /*0e00*/  IMAD.MOV.U32 R11, RZ, RZ, 0x1 ;  /* 0x00000001ff0b7424 */ /* 0x000fc800078e00ff */
[----:B------:R-:W4:Y:S01]  /*0e10*/  LDC R20, c[0x0][0x648] ;  /* 0x00019200ff147b82 */ /* 0x000f220000000800 */
[-C--:B0-----:R-:W-:Y:S02]  /*0e20*/  SHF.L.U32 R6, R13, R12.reuse, RZ ;  /* 0x0000000c0d067219 */ /* 0x081fe400000006ff */
[-CC-:B------:R-:W-:Y:S02]  /*0e30*/  SHF.R.U64 R18, R27, R12.reuse, R9.reuse ;  /* 0x0000000c1b127219 */ /* 0x180fe40000001209 */
[----:B------:R-:W-:Y:S02]  /*0e40*/  SHF.R.U32.HI R19, RZ, R12, R9 ;  /* 0x0000000cff137219 */ /* 0x000fe40000011609 */
[----:B------:R-:W-:Y:S01]  /*0e50*/  LOP3.LUT R14, RZ, R6, RZ, 0x33, !PT ;  /* 0x00000006ff0e7212 */ /* 0x000fe200078e33ff */
[----:B------:R-:W0:Y:S01]  /*0e60*/  LDC R25, c[0x0][0x638] ;  /* 0x00018e00ff197b82 */ /* 0x000e220000000800 */
[----:B------:R-:W-:Y:S01]  /*0e70*/  SHF.L.U32 R9, R11, R12, RZ ;  /* 0x0000000c0b097219 */ /* 0x000fe200000006ff */
[----:B------:R-:W-:-:S02]  /*0e80*/  IMAD.MOV.U32 R6, RZ, RZ, R18 ;  /* 0x000000ffff067224 */ /* 0x000fc400078e0012 */
[----:B--2---:R-:W-:-:S04]  /*0e90*/  IMAD.MOV.U32 R7, RZ, RZ, R19 ;  /* 0x000000ffff077224 */ /* 0x004fc800078e0013 */
[----:B------:R-:W2:Y:S01]  /*0ea0*/  LDC R24, c[0x0][0x610] ;  /* 0x00018400ff187b82 */ /* 0x000ea20000000800 */
[----:B---3--:R-:W-:Y:S05]  /*0eb0*/  @!P0 BRA `(.L_x_7) ;  /* 0x0000000000288947 */ /* 0x008fea0003800000 */
[----:B------:R-:W3:Y:S02]  /*0ec0*/  LDC R13, c[0x0][0x64c] ;  /* 0x00019300ff0d7b82 */ /* 0x000ee40000000800 */
[----:B---3--:R-:W-:-:S05]  /*0ed0*/  IADD3 R13, P0, R18, R13, RZ ;  /* 0x0000000d120d7210 */ /* 0x008fca0007f1e0ff */
        /* <DEDUP_REMOVED lines=8> */
.L_x_7:
[----:B----4-:R-:W-:Y:S01]  /*0f60*/  SHF.R.U64 R6, R6, R20, R7 ;  /* 0x0000001406067219 */ /* 0x010fe20000001207 */
[----:B-1----:R-:W-:Y:S01]  /*0f70*/  VIADD R7, R21, 0xffffffff ;  /* 0xffffffff15077836 */ /* 0x002fe20000000000 */
[----:B------:R-:W-:Y:S01]  /*0f80*/  LOP3.LUT R14, R27, R14, RZ, 0xc0, !PT ;  /* 0x0000000e1b0e7212 */ /* 0x000fe200078ec0ff */
[----:B------:R-:W-:Y:S02]  /*0f90*/  IMAD.MOV R15, RZ, RZ, -R15 ;  /* 0x000000ffff0f7224 */ /* 0x000fe400078e0a0f */
[----:B------:R-:W-:Y:S01]  /*0fa0*/  IMAD.MOV R10, RZ, RZ, -R6 ;  /* 0x000000ffff0a7224 */ /* 0x000fe200078e0a06 */
[----:B------:R-:W-:Y:S01]  /*0fb0*/  LOP3.LUT R7, R16, R7, RZ, 0xc0, !PT ;  /* 0x0000000710077212 */ /* 0x000fe200078ec0ff */
[----:B------:R-:W-:Y:S02]  /*0fc0*/  IMAD R14, R9, R6, R14 ;  /* 0x00000006090e7224 */ /* 0x000fe400078e020e */
[----:B------:R-:W-:Y:S02]  /*0fd0*/  @P4 IMAD R3, R17, R15, R8 ;  /* 0x0000000f11034224 */ /* 0x000fe400078e0208 */
[----:B0-----:R-:W-:-:S02]  /*0fe0*/  IMAD R6, R10, R25, R18 ;  /* 0x000000190a067224 */ /* 0x001fc400078e0212 */
[----:B--2---:R-:W-:Y:S02]  /*0ff0*/  IMAD R3, R14, R24, R3 ;  /* 0x000000180e037224 */ /* 0x004fe400078e0203 */
[----:B------:R-:W-:Y:S02]  /*1000*/  IMAD R6, R6, R21, R7 ;  /* 0x0000001506067224 */ /* 0x000fe400078e0207 */
[----:B------:R-:W-:-:S03]  /*1010*/  IMAD.MOV.U32 R9, RZ, RZ, 0x1 ;  /* 0x00000001ff097424 */ /* 0x000fc600078e00ff */
[----:B------:R-:W-:Y:S02]  /*1020*/  SEL R12, R6, R3, !P4 ;  /* 0x00000003060c7207 */ /* 0x000fe40006000000 */
[----:B------:R-:W-:-:S07]  /*1030*/  SEL R16, R3, R6, !P4 ;  /* 0x0000000603107207 */ /* 0x000fce0006000000 */
.L_x_5:
[----:B------:R-:W-:-:S08]  /*1040*/  NOP ;  /* 0x0000000000007918 */ /* 0x000fd00000000000 */
[----:B------:R-:W0:Y:S02]  /*1050*/  USETMAXREG.TRY_ALLOC.CTAPOOL UP0, 0xe8 ;  /* 0x000000e8000079c8 */ /* 0x000e240008000600 */
[----:B0-----:R-:W-:-:S13]  /*1060*/  PLOP3.LUT P0, PT, PT, PT, UP0, 0x80, 0x0 ;  /* 0x000000000000781c */ /* 0x001fda0003f0f008 */
[----:B------:R-:W-:Y:S05]  /*1070*/  @!P0 BRA `(.L_x_5) ;  /* 0xfffffffc00f08947 */ /* 0x000fea000383ffff */
[----:B------:R-:W-:Y:S01]  /*1080*/  ULDC.64 UR4, c[0x0][0x598] ;  /* 0x0001660000047ab9 */ /* 0x000fe20000000a00 */
[----:B------:R-:W-:Y:S01]  /*1090*/  ULDC.64 UR18, c[0x0][0x208] ;  /* 0x0000820000127ab9 */ /* 0x000fe20000000a00 */
[----:B------:R-:W-:-:S04]  /*10a0*/  ISETP.NE.U32.AND P0, PT, RZ, UR4, PT ;  /* 0x00000004ff007c0c */ /* 0x000fc8000bf05070 */
[----:B------:R-:W-:-:S13]  /*10b0*/  ISETP.NE.AND.EX P0, PT, RZ, UR5, PT, P0 ;  /* 0x00000005ff007c0c */ /* 0x000fda000bf05300 */
[----:B------:R-:W-:Y:S05]  /*10c0*/  @!P0 BRA `(.L_x_8) ;  /* 0x00000000001c8947 */ /* 0x000fea0003800000 */
[----:B------:R-:W0:Y:S02]  /*10d0*/  LDC.64 R6, c[0x0][0x598] ;  /* 0x00016600ff067b82 */ /* 0x000e240000000a00 */
[----:B0-----:R-:W2:Y:S02]  /*10e0*/  LDG.E.64 R6, desc[UR18][R6.64] ;  /* 0x0000001206067981 */ /* 0x001ea4000c1e1b00 */
[----:B--2---:R-:W-:-:S04]  /*10f0*/  ISETP.NE.U32.AND P0, PT, R6, RZ, PT ;  /* 0x000000ff0600720c */ /* 0x004fc80003f05070 */
[----:B------:R-:W-:-:S13]  /*1100*/  ISETP.NE.AND.EX P0, PT, R7, RZ, PT, P0 ;  /* 0x000000ff0700720c */ /* 0x000fda0003f05300 */
[----:B------:R-:W-:Y:S05]  /*1110*/  @!P0 BRA `(.L_x_8) ;  /* 0x0000000000088947 */ /* 0x000fea0003800000 */
[----:B------:R0:W5:Y:S01]  /*1120*/  LD.E R3, desc[UR18][R6.64] ;  /* 0x0000001206037980 */ /* 0x000162000c101900 */
[----:B------:R-:W-:Y:S05]  /*1130*/  BRA `(.L_x_9) ;  /* 0x0000000000207947 */ /* 0x000fea0003800000 */
.L_x_8:
[----:B------:R-:W-:Y:S02]  /*1140*/  ULDC.64 UR4, c[0x0][0x588] ;  /* 0x0001620000047ab9 */ /* 0x000fe40000000a00 */
[----:B------:R-:W-:-:S04]  /*1150*/  ISETP.NE.U32.AND P0, PT, RZ, UR4, PT ;  /* 0x00000004ff007c0c */ /* 0x000fc8000bf05070 */
[----:B------:R-:W-:-:S13]  /*1160*/  ISETP.NE.AND.EX P0, PT, RZ, UR5, PT, P0 ;  /* 0x00000005ff007c0c */ /* 0x000fda000bf05300 */
[----:B------:R-:W-:Y:S05]  /*1170*/  @!P0 BRA `(.L_x_10) ;  /* 0x00000000000c8947 */ /* 0x000fea0003800000 */
[----:B------:R-:W0:Y:S02]  /*1180*/  LDC.64 R6, c[0x0][0x588] ;  /* 0x00016200ff067b82 */ /* 0x000e240000000a00 */
[----:B0-----:R1:W5:Y:S01]  /*1190*/  LDG.E R3, desc[UR18][R6.64] ;  /* 0x0000001206037981 */ /* 0x001362000c1e1900 */
[----:B------:R-:W-:Y:S05]  /*11a0*/  BRA `(.L_x_9) ;  /* 0x0000000000047947 */ /* 0x000fea0003800000 */
.L_x_10:
[----:B------:R-:W2:Y:S02]  /*11b0*/  LDC R3, c[0x0][0x580] ;  /* 0x00016000ff037b82 */ /* 0x000ea40000000800 */
.L_x_9:
[----:B------:R-:W-:Y:S02]  /*11c0*/  ULDC.64 UR4, c[0x0][0x5a0] ;  /* 0x0001680000047ab9 */ /* 0x000fe40000000a00 */
[----:B------:R-:W-:-:S04]  /*11d0*/  ISETP.NE.U32.AND P0, PT, RZ, UR4, PT ;  /* 0x00000004ff007c0c */ /* 0x000fc8000bf05070 */
[----:B------:R-:W-:-:S13]  /*11e0*/  ISETP.NE.AND.EX P0, PT, RZ, UR5, PT, P0 ;  /* 0x00000005ff007c0c */ /* 0x000fda000bf05300 */
[----:B------:R-:W-:Y:S05]  /*11f0*/  @!P0 BRA `(.L_x_11) ;  /* 0x00000000001c8947 */ /* 0x000fea0003800000 */
[----:B01----:R-:W0:Y:S02]  /*1200*/  LDC.64 R6, c[0x0][0x5a0] ;  /* 0x00016800ff067b82 */ /* 0x003e240000000a00 */
[----:B0-----:R-:W3:Y:S02]  /*1210*/  LDG.E.64 R6, desc[UR18][R6.64] ;  /* 0x0000001206067981 */ /* 0x001ee4000c1e1b00 */
[----:B---3--:R-:W-:-:S04]  /*1220*/  ISETP.NE.U32.AND P0, PT, R6, RZ, PT ;  /* 0x000000ff0600720c */ /* 0x008fc80003f05070 */
[----:B------:R-:W-:-:S13]  /*1230*/  ISETP.NE.AND.EX P0, PT, R7, RZ, PT, P0 ;  /* 0x000000ff0700720c */ /* 0x000fda0003f05300 */
[----:B------:R-:W-:Y:S05]  /*1240*/  @!P0 BRA `(.L_x_11) ;  /* 0x0000000000088947 */ /* 0x000fea0003800000 */
[----:B------:R0:W5:Y:S01]  /*1250*/  LD.E R10, desc[UR18][R6.64] ;  /* 0x00000012060a7980 */ /* 0x000162000c101900 */
[----:B------:R-:W-:Y:S05]  /*1260*/  BRA `(.L_x_12) ;  /* 0x0000000000207947 */ /* 0x000fea0003800000 */
.L_x_11:
[----:B------:R-:W-:Y:S02]  /*1270*/  ULDC.64 UR4, c[0x0][0x590] ;  /* 0x0001640000047ab9 */ /* 0x000fe40000000a00 */
[----:B------:R-:W-:-:S04]  /*1280*/  ISETP.NE.U32.AND P0, PT, RZ, UR4, PT ;  /* 0x00000004ff007c0c */ /* 0x000fc8000bf05070 */
[----:B------:R-:W-:-:S13]  /*1290*/  ISETP.NE.AND.EX P0, PT, RZ, UR5, PT, P0 ;  /* 0x00000005ff007c0c */ /* 0x000fda000bf05300 */
[----:B------:R-:W-:Y:S05]  /*12a0*/  @!P0 BRA `(.L_x_13) ;  /* 0x00000000000c8947 */ /* 0x000fea0003800000 */
[----:B------:R-:W3:Y:S02]  /*12b0*/  LDC.64 R10, c[0x0][0x590] ;  /* 0x00016400ff0a7b82 */ /* 0x000ee40000000a00 */
[----:B---3--:R3:W5:Y:S01]  /*12c0*/  LDG.E R10, desc[UR18][R10.64] ;  /* 0x000000120a0a7981 */ /* 0x008762000c1e1900 */
[----:B------:R-:W-:Y:S05]  /*12d0*/  BRA `(.L_x_12) ;  /* 0x0000000000047947 */ /* 0x000fea0003800000 */
.L_x_13:
[----:B------:R-:W4:Y:S02]  /*12e0*/  LDC R10, c[0x0][0x584] ;  /* 0x00016100ff0a7b82 */ /* 0x000f240000000800 */
.L_x_12:
[----:B------:R-:W-:-:S13]  /*12f0*/  LOP3.LUT P0, RZ, R9, 0xff, RZ, 0xc0, !PT ;  /* 0x000000ff09ff7812 */ /* 0x000fda000780c0ff */
[----:B------:R-:W-:Y:S05]  /*1300*/  @!P0 EXIT ;  /* 0x000000000000894d */ /* 0x000fea0003800000 */
[----:B------:R-:W-:Y:S01]  /*1310*/  ULDC UR4, c[0x0][0x28c] ;  /* 0x0000a30000047ab9 */ /* 0x000fe20000000800 */
[----:B------:R-:W-:Y:S01]  /*1320*/  LOP3.LUT R80, R4, 0x1, RZ, 0xfc, !PT ;  /* 0x0000000104507812 */ /* 0x000fe200078efcff */
[----:B------:R-:W-:-:S04]  /*1330*/  UIADD3 UR4, UR4, 0x1f, URZ ;  /* 0x0000001f04047890 */ /* 0x000fc8000fffe03f */
[----:B------:R-:W-:-:S04]  /*1340*/  USHF.R.S32.HI UR5, URZ, 0x1f, UR4 ;  /* 0x0000001f3f057899 */ /* 0x000fc80008011404 */
[----:B------:R-:W-:-:S03]  /*1350*/  ULEA.HI UR5, UR5, UR4, URZ, 0x5 ;  /* 0x0000000405057291 */ /* 0x000fc6000f8f283f */
[----:B------:R-:W-:Y:S01]  /*1360*/  UMOV UR4, URZ ;  /* 0x0000003f00047c82 */ /* 0x000fe20008000000 */
[----:B------:R-:W-:-:S03]  /*1370*/  USHF.R.S32.HI UR9, URZ, 0x5, UR5 ;  /* 0x000000053f097899 */ /* 0x000fc60008011405 */
[----:B------:R-:W-:-:S09]  /*1380*/  UMOV UR5, URZ ;  /* 0x0000003f00057c82 */ /* 0x000fd20008000000 */
.L_x_102:
[----:B01----:R-:W-:Y:S01]  /*1390*/  LOP3.LUT R6, R2, 0x80, RZ, 0xc0, !PT ;  /* 0x0000008002067812 */ /* 0x003fe200078ec0ff */
[----:B------:R-:W0:Y:S01]  /*13a0*/  S2UR UR13, SR_CgaCtaId ;  /* 0x00000000000d79c3 */ /* 0x000e220000008800 */
[----:B------:R-:W-:Y:S01]  /*13b0*/  UMOV UR12, 0x400 ;  /* 0x00000400000c7882 */ /* 0x000fe20000000000 */
[----:B------:R-:W-:Y:S01]  /*13c0*/  UMOV UR6, URZ ;  /* 0x0000003f00067c82 */ /* 0x000fe20008000000 */
[----:B------:R-:W-:Y:S01]  /*13d0*/  SHF.R.U32.HI R6, RZ, 0x7, R6 ;  /* 0x00000007ff067819 */ /* 0x000fe20000011606 */
[----:B------:R-:W-:Y:S01]  /*13e0*/  UMOV UR7, URZ ;  /* 0x0000003f00077c82 */ /* 0x000fe20008000000 */
[----:B------:R-:W-:Y:S01]  /*13f0*/  UMOV UR16, UR5 ;  /* 0x0000000500107c82 */ /* 0x000fe20008000000 */
[----:B------:R-:W-:Y:S01]  /*1400*/  CS2R R14, SRZ ;  /* 0x00000000000e7805 */ /* 0x000fe2000001ff00 */
[----:B---3--:R-:W-:Y:S01]  /*1410*/  IMAD.MOV.U32 R11, RZ, RZ, RZ ;  /* 0x000000ffff0b7224 */ /* 0x008fe200078e00ff */
[----:B------:R-:W1:Y:S01]  /*1420*/  LDC R7, c[0x0][0x28c] ;  /* 0x0000a300ff077b82 */ /* 0x000e620000000800 */
[----:B------:R-:W3:Y:S01]  /*1430*/  SHFL.IDX PT, R6, R6, RZ, 0x1f ;  /* 0x00001fff06067589 */ /* 0x000ee200000e0000 */
[----:B------:R-:W-:-:S02]  /*1440*/  CS2R R18, SRZ ;  /* 0x0000000000127805 */ /* 0x000fc4000001ff00 */
[----:B------:R-:W-:Y:S02]  /*1450*/  CS2R R20, SRZ ;  /* 0x0000000000147805 */ /* 0x000fe4000001ff00 */
[----:B------:R-:W-:Y:S02]  /*1460*/  CS2R R22, SRZ ;  /* 0x0000000000167805 */ /* 0x000fe4000001ff00 */
[----:B------:R-:W-:Y:S02]  /*1470*/  CS2R R56, SRZ ;  /* 0x0000000000387805 */ /* 0x000fe4000001ff00 */
[----:B------:R-:W-:Y:S02]  /*1480*/  CS2R R58, SRZ ;  /* 0x00000000003a7805 */ /* 0x000fe4000001ff00 */
[----:B------:R-:W-:Y:S02]  /*1490*/  CS2R R60, SRZ ;  /* 0x00000000003c7805 */ /* 0x000fe4000001ff00 */
[----:B------:R-:W-:-:S02]  /*14a0*/  CS2R R62, SRZ ;  /* 0x00000000003e7805 */ /* 0x000fc4000001ff00 */
[----:B------:R-:W-:Y:S02]  /*14b0*/  CS2R R64, SRZ ;  /* 0x0000000000407805 */ /* 0x000fe4000001ff00 */
[----:B------:R-:W-:Y:S01]  /*14c0*/  CS2R R66, SRZ ;  /* 0x0000000000427805 */ /* 0x000fe2000001ff00 */
[----:B------:R-:W-:Y:S01]  /*14d0*/  IMAD.MOV.U32 R68, RZ, RZ, RZ ;  /* 0x000000ffff447224 */ /* 0x000fe200078e00ff */
[----:B------:R-:W-:Y:S02]  /*14e0*/  CS2R R70, SRZ ;  /* 0x0000000000467805 */ /* 0x000fe4000001ff00 */
[----:B------:R-:W-:Y:S02]  /*14f0*/  CS2R R72, SRZ ;  /* 0x0000000000487805 */ /* 0x000fe4000001ff00 */
[----:B------:R-:W-:Y:S02]  /*1500*/  CS2R R74, SRZ ;  /* 0x00000000004a7805 */ /* 0x000fe4000001ff00 */
[----:B------:R-:W-:-:S02]  /*1510*/  CS2R R76, SRZ ;  /* 0x00000000004c7805 */ /* 0x000fc4000001ff00 */
[----:B------:R-:W-:Y:S01]  /*1520*/  CS2R R78, SRZ ;  /* 0x00000000004e7805 */ /* 0x000fe2000001ff00 */
[----:B------:R-:W-:Y:S01]  /*1530*/  IMAD.U32 R9, RZ, RZ, UR4 ;  /* 0x00000004ff097e24 */ /* 0x000fe2000f8e00ff */
[----:B------:R-:W-:Y:S02]  /*1540*/  CS2R R24, SRZ ;  /* 0x0000000000187805 */ /* 0x000fe4000001ff00 */
[----:B------:R-:W-:Y:S02]  /*1550*/  CS2R R26, SRZ ;  /* 0x00000000001a7805 */ /* 0x000fe4000001ff00 */
[----:B------:R-:W-:Y:S02]  /*1560*/  CS2R R28, SRZ ;  /* 0x00000000001c7805 */ /* 0x000fe4000001ff00 */
[----:B------:R-:W-:Y:S02]  /*1570*/  CS2R R30, SRZ ;  /* 0x00000000001e7805 */ /* 0x000fe4000001ff00 */
[----:B------:R-:W-:-:S02]  /*1580*/  CS2R R32, SRZ ;  /* 0x0000000000207805 */ /* 0x000fc4000001ff00 */
[----:B------:R-:W-:Y:S02]  /*1590*/  CS2R R34, SRZ ;  /* 0x0000000000227805 */ /* 0x000fe4000001ff00 */
[----:B-1----:R-:W-:Y:S02]  /*15a0*/  ISETP.GE.AND P0, PT, R7, 0x1, PT ;  /* 0x000000010700780c */ /* 0x002fe40003f06270 */
[----:B------:R-:W-:Y:S02]  /*15b0*/  CS2R R36, SRZ ;  /* 0x0000000000247805 */ /* 0x000fe4000001ff00 */
[----:B---3--:R-:W-:Y:S02]  /*15c0*/  R2UR UR8, R6 ;  /* 0x00000000060872ca */ /* 0x008fe400000e0000 */
[----:B------:R-:W-:Y:S02]  /*15d0*/  CS2R R38, SRZ ;  /* 0x0000000000267805 */ /* 0x000fe4000001ff00 */
[----:B------:R-:W-:-:S02]  /*15e0*/  CS2R R40, SRZ ;  /* 0x0000000000287805 */ /* 0x000fc4000001ff00 */
[----:B------:R-:W-:Y:S02]  /*15f0*/  CS2R R42, SRZ ;  /* 0x00000000002a7805 */ /* 0x000fe4000001ff00 */
[----:B------:R-:W-:Y:S02]  /*1600*/  CS2R R44, SRZ ;  /* 0x00000000002c7805 */ /* 0x000fe4000001ff00 */
[----:B------:R-:W-:Y:S02]  /*1610*/  CS2R R46, SRZ ;  /* 0x00000000002e7805 */ /* 0x000fe4000001ff00 */
[----:B------:R-:W-:Y:S02]  /*1620*/  CS2R R48, SRZ ;  /* 0x0000000000307805 */ /* 0x000fe4000001ff00 */
[----:B------:R-:W-:Y:S02]  /*1630*/  CS2R R50, SRZ ;  /* 0x0000000000327805 */ /* 0x000fe4000001ff00 */
[----:B------:R-:W-:-:S02]  /*1640*/  CS2R R52, SRZ ;  /* 0x0000000000347805 */ /* 0x000fc4000001ff00 */
[----:B------:R-:W-:Y:S01]  /*1650*/  CS2R R54, SRZ ;  /* 0x0000000000367805 */ /* 0x000fe2000001ff00 */
[----:B------:R-:W-:-:S04]  /*1660*/  ULEA.HI UR10, UR8, UR8, URZ, 0x1 ;  /* 0x00000008080a7291 */ /* 0x000fc8000f8f083f */
[----:B------:R-:W-:Y:S02]  /*1670*/  ULOP3.LUT UR11, UR10, 0x1ffffe, URZ, 0xc0, !UPT ;  /* 0x001ffffe0a0b7892 */ /* 0x000fe4000f8ec03f */
[----:B0-----:R-:W-:Y:S02]  /*1680*/  ULEA UR10, UR13, UR12, 0x18 ;  /* 0x0000000c0d0a7291 */ /* 0x001fe4000f8ec03f */
[----:B------:R-:W-:-:S03]  /*1690*/  UIADD3 UR11, UR8, -UR11, URZ ;  /* 0x8000000b080b7290 */ /* 0x000fc6000fffe03f */
[----:B------:R-:W-:Y:S01]  /*16a0*/  UMOV UR8, URZ ;  /* 0x0000003f00087c82 */ /* 0x000fe20008000000 */
[----:B------:R-:W-:-:S04]  /*16b0*/  ULEA UR11, UR11, UR10, 0xb ;  /* 0x0000000a0b0b7291 */ /* 0x000fc8000f8e583f */
[----:B------:R-:W-:-:S04]  /*16c0*/  UIADD3 UR11, UR11, 0x300, URZ ;  /* 0x000003000b0b7890 */ /* 0x000fc8000fffe03f */
[----:B------:R-:W-:-:S04]  /*16d0*/  USHF.R.U32.HI UR11, URZ, 0x4, UR11 ;  /* 0x000000043f0b7899 */ /* 0x000fc8000801160b */
[----:B------:R-:W-:Y:S01]  /*16e0*/  ULOP3.LUT UR11, UR11, 0x3fff, URZ, 0xc0, !UPT ;  /* 0x00003fff0b0b7892 */ /* 0x000fe2000f8ec03f */
[----:B-----5:R-:W-:Y:S11]  /*16f0*/  @!P0 BRA `(.L_x_14) ;  /* 0x00000004005c8947 */ /* 0x020ff60003800000 */
[----:B------:R-:W-:-:S13]  /*1700*/  ISETP.NE.AND P1, PT, R80, 0x3, PT ;  /* 0x000000035000780c */ /* 0x000fda0003f25270 */
[----:B------:R-:W-:Y:S05]  /*1710*/  @!P1 BRA `(.L_x_15) ;  /* 0x0000000000049947 */ /* 0x000fea0003800000 */
[----:B------:R-:W-:Y:S01]  /*1720*/  BPT.TRAP 0x1 ;  /* 0x000000040000795c */ /* 0x000fe20000300000 */
.L_x_15:
[----:B------:R-:W-:Y:S01]  /*1730*/  ULEA UR6, UR5, UR10, 0x3 ;  /* 0x0000000a05067291 */ /* 0x000fe2000f8e183f */
[----:B------:R-:W-:-:S05]  /*1740*/  IMAD.U32 R6, RZ, RZ, UR4 ;  /* 0x00000004ff067e24 */ /* 0x000fca000f8e00ff */
[----:B------:R-:W-:-:S04]  /*1750*/  SHF.L.U32 R6, R6, 0x1f, RZ ;  /* 0x0000001f06067819 */ /* 0x000fc800000006ff */
[----:B------:R0:W1:Y:S01]  /*1760*/  SYNCS.PHASECHK.TRANS64.TRYWAIT P0, [UR6], R6 ;  /* 0x00000006ff0075a7 */ /* 0x0000620008000146 */
[----:B------:R-:W-:Y:S05]  /*1770*/  @!P1 BRA `(.L_x_16) ;  /* 0x0000000000049947 */ /* 0x000fea0003800000 */
[----:B------:R-:W-:Y:S01]  /*1780*/  BPT.TRAP 0x1 ;  /* 0x000000040000795c */ /* 0x000fe20000300000 */
.L_x_16:
[----:B-1----:R-:W-:Y:S05]  /*1790*/  @P0 BRA `(.L_x_17) ;  /* 0x0000000000080947 */ /* 0x002fea0003800000 */
[----:B------:R-:W1:Y:S02]  /*17a0*/  SYNCS.PHASECHK.TRANS64.TRYWAIT P0, [UR6], R6 ;  /* 0x00000006ff0075a7 */ /* 0x000e640008000146 */
[----:B-1----:R-:W-:Y:S05]  /*17b0*/  @!P0 BRA `(.L_x_18) ;  /* 0x0000006400e48947 */ /* 0x002fea0003800000 */
.L_x_17:
[----:B------:R-:W-:Y:S01]  /*17c0*/  UIADD3 UR6, UR10, 0x25300, URZ ;  /* 0x000253000a067890 */ /* 0x000fe2000fffe03f */
[----:B------:R-:W-:Y:S01]  /*17d0*/  WARPGROUP.ARRIVE ;  /* 0x00000000000079c5 */ /* 0x000fe20000000000 */
[----:B------:R-:W-:Y:S01]  /*17e0*/  ULDC UR7, c[0x0][0x50c] ;  /* 0x0001430000077ab9 */ /* 0x000fe20000000800 */
[----:B------:R-:W-:Y:S01]  /*17f0*/  ULOP3.LUT UR12, UR11, 0x10000, URZ, 0xfc, !UPT ;  /* 0x000100000b0c7892 */ /* 0x000fe2000f8efc3f */
[----:B------:R-:W-:Y:S01]  /*1800*/  CS2R R14, SRZ ;  /* 0x00000000000e7805 */ /* 0x000fe2000001ff00 */
[----:B------:R-:W-:Y:S01]  /*1810*/  UISETP.NE.AND UP0, UPT, UR7, 0x1, UPT ;  /* 0x000000010700788c */ /* 0x000fe2000bf05270 */
[----:B------:R-:W-:Y:S01]  /*1820*/  IMAD.MOV.U32 R11, RZ, RZ, RZ ;  /* 0x000000ffff0b7224 */ /* 0x000fe200078e00ff */
[----:B------:R-:W-:Y:S01]  /*1830*/  USHF.R.U32.HI UR6, URZ, 0x4, UR6 ;  /* 0x000000043f067899 */ /* 0x000fe20008011606 */
[----:B------:R-:W-:Y:S01]  /*1840*/  CS2R R18, SRZ ;  /* 0x0000000000127805 */ /* 0x000fe2000001ff00 */
[----:B------:R-:W-:Y:S01]  /*1850*/  USEL UR7, URZ, 0x1, UP0 ;  /* 0x000000013f077887 */ /* 0x000fe20008000000 */
[----:B------:R-:W-:Y:S01]  /*1860*/  CS2R R20, SRZ ;  /* 0x0000000000147805 */ /* 0x000fe2000001ff00 */
[----:B------:R-:W-:Y:S01]  /*1870*/  ULOP3.LUT UR6, UR6, 0x3fff, URZ, 0xc0, !UPT ;  /* 0x00003fff06067892 */ /* 0x000fe2000f8ec03f */
[----:B------:R-:W-:Y:S01]  /*1880*/  CS2R R22, SRZ ;  /* 0x0000000000167805 */ /* 0x000fe2000001ff00 */
[----:B------:R-:W-:Y:S01]  /*1890*/  ULEA UR12, UR5, UR12, 0x8 ;  /* 0x0000000c050c7291 */ /* 0x000fe2000f8e403f */
[----:B------:R-:W-:Y:S01]  /*18a0*/  CS2R R56, SRZ ;  /* 0x0000000000387805 */ /* 0x000fe2000001ff00 */
[----:B------:R-:W-:Y:S01]  /*18b0*/  ULOP3.LUT UR6, UR6, 0x10000, URZ, 0xfc, !UPT ;  /* 0x0001000006067892 */ /* 0x000fe2000f8efc3f */
[----:B------:R-:W-:Y:S01]  /*18c0*/  ISETP.NE.AND P0, PT, RZ, UR7, PT ;  /* 0x00000007ff007c0c */ /* 0x000fe2000bf05270 */
[----:B------:R-:W-:Y:S01]  /*18d0*/  UMOV UR13, 0xc0000010 ;  /* 0xc0000010000d7882 */ /* 0x000fe20000000000 */
[----:B------:R-:W-:Y:S01]  /*18e0*/  UMOV UR15, 0xc0000010 ;  /* 0xc0000010000f7882 */ /* 0x000fe20000000000 */
[----:B------:R-:W-:Y:S01]  /*18f0*/  ULEA UR14, UR5, UR6, 0x7 ;  /* 0x00000006050e7291 */ /* 0x000fe2000f8e383f */
[----:B------:R-:W-:-:S02]  /*1900*/  CS2R R58, SRZ ;  /* 0x00000000003a7805 */ /* 0x000fc4000001ff00 */
[----:B------:R-:W-:Y:S01]  /*1910*/  CS2R R60, SRZ ;  /* 0x00000000003c7805 */ /* 0x000fe2000001ff00 */
[----:B------:R-:W-:Y:S01]  /*1920*/  UMOV UR6, 0x1 ;  /* 0x0000000100067882 */ /* 0x000fe20000000000 */
[----:B------:R-:W-:Y:S02]  /*1930*/  CS2R R62, SRZ ;  /* 0x00000000003e7805 */ /* 0x000fe4000001ff00 */
[----:B------:R-:W-:Y:S02]  /*1940*/  CS2R R64, SRZ ;  /* 0x0000000000407805 */ /* 0x000fe4000001ff00 */
[----:B------:R-:W-:Y:S01]  /*1950*/  CS2R R66, SRZ ;  /* 0x0000000000427805 */ /* 0x000fe2000001ff00 */
[----:B------:R-:W-:Y:S01]  /*1960*/  IMAD.MOV.U32 R68, RZ, RZ, RZ ;  /* 0x000000ffff447224 */ /* 0x000fe200078e00ff */
[----:B------:R-:W-:Y:S01]  /*1970*/  CS2R R70, SRZ ;  /* 0x0000000000467805 */ /* 0x000fe2000001ff00 */
[----:B------:R-:W-:Y:S01]  /*1980*/  QGMMA.64x64x32.F32.E5M2.E4M3 R24, gdesc[UR12], RZ, !UPT, gsb0 ;  /* 0x00e000000c1879f3 */ /* 0x000fe2000c0018ff */
[----:B------:R-:W-:-:S02]  /*1990*/  CS2R R72, SRZ ;  /* 0x0000000000487805 */ /* 0x000fc4000001ff00 */
[----:B------:R-:W-:Y:S02]  /*19a0*/  CS2R R74, SRZ ;  /* 0x00000000004a7805 */ /* 0x000fe4000001ff00 */
[----:B------:R-:W-:Y:S02]  /*19b0*/  CS2R R76, SRZ ;  /* 0x00000000004c7805 */ /* 0x000fe4000001ff00 */
[----:B------:R-:W-:Y:S01]  /*19c0*/  CS2R R78, SRZ ;  /* 0x00000000004e7805 */ /* 0x000fe2000001ff00 */
[----:B------:R-:W-:Y:S06]  /*19d0*/  @!P0 BRA `(.L_x_19) ;  /* 0x0000000000888947 */ /* 0x000fec0003800000 */
[----:B------:R-:W-:Y:S02]  /*19e0*/  WARPGROUP.DEPBAR.LE gsb0, 0x0 ;  /* 0x00008000000079c5 */ /* 0x000fe40000010000 */
[----:B------:R-:W-:-:S01]  /*19f0*/  FADD R79, RZ, R24 ;  /* 0x00000018ff4f7221 */ /* 0x000fc20000000000 */
[----:B------:R-:W-:Y:S01]  /*1a00*/  FADD R78, RZ, R25 ;  /* 0x00000019ff4e7221 */ /* 0x000fe20000000000 */
        /* <DEDUP_REMOVED lines=30> */
[----:B------:R-:W-:-:S06]  /*1bf0*/  UMOV UR6, URZ ;  /* 0x0000003f00067c82 */ /* 0x000fcc0008000000 */
.L_x_19:
[----:B------:R-:W-:-:S04]  /*1c00*/  UIADD3 UR16, UR5, 0x1, URZ ;  /* 0x0000000105107890 */ /* 0x000fc8000fffe03f */
[----:B------:R-:W-:-:S04]  /*1c10*/  UISETP.NE.AND UP0, UPT, UR16, 0x25, UPT ;  /* 0x000000251000788c */ /* 0x000fc8000bf05270 */
[----:B------:R-:W-:Y:S02]  /*1c20*/  USEL UR8, URZ, 0x1, UP0 ;  /* 0x000000013f087887 */ /* 0x000fe40008000000 */
[----:B------:R-:W-:Y:S02]  /*1c30*/  USEL UR16, UR16, URZ, UP0 ;  /* 0x0000003f10107287 */ /* 0x000fe40008000000 */
[----:B------:R-:W-:-:S06]  /*1c40*/  ULOP3.LUT UR8, UR4, UR8, URZ, 0x3c, !UPT ;  /* 0x0000000804087292 */ /* 0x000fcc000f8e3c3f */
[----:B------:R-:W-:Y:S01]  /*1c50*/  IMAD.U32 R9, RZ, RZ, UR8 ;  /* 0x00000008ff097e24 */ /* 0x000fe2000f8e00ff */
[----:B------:R-:W-:-:S06]  /*1c60*/  UMOV UR8, 0x1 ;  /* 0x0000000100087882 */ /* 0x000fcc0000000000 */
.L_x_14:
[----:B------:R-:W-:-:S04]  /*1c70*/  UISETP.LT.AND UP0, UPT, UR9, 0x1, UPT ;  /* 0x000000010900788c */ /* 0x000fc8000bf01270 */
[----:B------:R-:W-:-:S04]  /*1c80*/  USEL UR12, UR9, 0x1, UP0 ;  /* 0x00000001090c7887 */ /* 0x000fc80008000000 */
[----:B------:R-:W-:-:S04]  /*1c90*/  UIADD3 UR12, UR9, -UR12, URZ ;  /* 0x8000000c090c7290 */ /* 0x000fc8000fffe03f */
[----:B------:R-:W-:-:S06]  /*1ca0*/  UISETP.GE.AND UP0, UPT, UR12, 0x1, UPT ;  /* 0x000000010c00788c */ /* 0x000fcc000bf06270 */
[----:B------:R-:W-:-:S13]  /*1cb0*/  PLOP3.LUT P0, PT, PT, PT, UP0, 0x80, 0x0 ;  /* 0x000000000000781c */ /* 0x000fda0003f0f008 */
[----:B------:R-:W-:Y:S05]  /*1cc0*/  @!P0 BRA `(.L_x_20) ;  /* 0x0000000400708947 */ /* 0x000fea0003800000 */
[----:B01----:R-:W-:Y:S01]  /*1cd0*/  IMAD.U32 R6, RZ, RZ, UR12 ;  /* 0x0000000cff067e24 */ /* 0x003fe2000f8e00ff */
[----:B------:R-:W-:Y:S01]  /*1ce0*/  UMOV UR17, UR5 ;  /* 0x0000000500117c82 */ /* 0x000fe20008000000 */
[----:B------:R-:W-:-:S05]  /*1cf0*/  ULDC UR20, c[0x0][0x50c] ;  /* 0x0001430000147ab9 */ /* 0x000fca0000000800 */
.L_x_28:
[----:B------:R-:W-:-:S13]  /*1d00*/  ISETP.NE.AND P1, PT, R80, 0x3, PT ;  /* 0x000000035000780c */ /* 0x000fda0003f25270 */
[----:B01----:R-:W-:Y:S05]  /*1d10*/  @!P1 BRA `(.L_x_21) ;  /* 0x0000000000049947 */ /* 0x003fea0003800000 */
[----:B------:R-:W-:Y:S01]  /*1d20*/  BPT.TRAP 0x1 ;  /* 0x000000040000795c */ /* 0x000fe20000300000 */
.L_x_21:
[----:B------:R-:W0:Y:S01]  /*1d30*/  S2UR UR12, SR_CgaCtaId ;  /* 0x00000000000c79c3 */ /* 0x000e220000008800 */
[----:B------:R-:W-:Y:S01]  /*1d40*/  UMOV UR10, 0x400 ;  /* 0x00000400000a7882 */ /* 0x000fe20000000000 */
[----:B------:R-:W-:Y:S01]  /*1d50*/  SHF.L.U32 R7, R9, 0x1f, RZ ;  /* 0x0000001f09077819 */ /* 0x000fe200000006ff */
[----:B0-----:R-:W-:-:S04]  /*1d60*/  ULEA UR10, UR12, UR10, 0x18 ;  /* 0x0000000a0c0a7291 */ /* 0x001fc8000f8ec03f */
[----:B------:R-:W-:-:S09]  /*1d70*/  ULEA UR12, UR16, UR10, 0x3 ;  /* 0x0000000a100c7291 */ /* 0x000fd2000f8e183f */
[----:B------:R0:W1:Y:S01]  /*1d80*/  SYNCS.PHASECHK.TRANS64.TRYWAIT P0, [UR12], R7 ;  /* 0x00000007ff0075a7 */ /* 0x000062000800014c */
[----:B------:R-:W-:Y:S05]  /*1d90*/  @!P1 BRA `(.L_x_22) ;  /* 0x0000000000049947 */ /* 0x000fea0003800000 */
[----:B------:R-:W-:Y:S01]  /*1da0*/  BPT.TRAP 0x1 ;  /* 0x000000040000795c */ /* 0x000fe20000300000 */
.L_x_22:
[----:B-1----:R-:W-:Y:S05]  /*1db0*/  @P0 BRA `(.L_x_23) ;  /* 0x0000000000080947 */ /* 0x002fea0003800000 */
[----:B------:R-:W1:Y:S02]  /*1dc0*/  SYNCS.PHASECHK.TRANS64.TRYWAIT P0, [UR12], R7 ;  /* 0x00000007ff0075a7 */ /* 0x000e64000800014c */
[----:B-1----:R-:W-:Y:S05]  /*1dd0*/  @!P0 BRA `(.L_x_24) ;  /* 0x0000006000748947 */ /* 0x002fea0003800000 */
.L_x_23:
[----:B------:R-:W-:Y:S01]  /*1de0*/  UIADD3 UR12, UR10, 0x25300, URZ ;  /* 0x000253000a0c7890 */ /* 0x000fe2000fffe03f */
[----:B------:R-:W-:Y:S01]  /*1df0*/  WARPGROUP.ARRIVE ;  /* 0x00000000000079c5 */ /* 0x000fe20000000000 */
[----:B------:R-:W-:Y:S02]  /*1e00*/  UISETP.NE.AND UP0, UPT, UR7, URZ, UPT ;  /* 0x0000003f0700728c */ /* 0x000fe4000bf05270 */
[----:B------:R-:W-:Y:S02]  /*1e10*/  USHF.R.U32.HI UR12, URZ, 0x4, UR12 ;  /* 0x000000043f0c7899 */ /* 0x000fe4000801160c */
[----:B------:R-:W-:Y:S02]  /*1e20*/  USEL UR8, UR8, URZ, !UP0 ;  /* 0x0000003f08087287 */ /* 0x000fe4000c000000 */
[----:B------:R-:W-:Y:S02]  /*1e30*/  ULOP3.LUT UR7, UR12, 0x3fff, URZ, 0xc0, !UPT ;  /* 0x00003fff0c077892 */ /* 0x000fe4000f8ec03f */
[----:B------:R-:W-:-:S02]  /*1e40*/  ULOP3.LUT UR12, UR11, 0x10000, URZ, 0xfc, !UPT ;  /* 0x000100000b0c7892 */ /* 0x000fc4000f8efc3f */
[----:B------:R-:W-:Y:S02]  /*1e50*/  ULOP3.LUT UR7, UR7, 0x10000, URZ, 0xfc, !UPT ;  /* 0x0001000007077892 */ /* 0x000fe4000f8efc3f */
[----:B------:R-:W-:Y:S02]  /*1e60*/  UISETP.NE.U32.AND UP0, UPT, UR8, URZ, UPT ;  /* 0x0000003f0800728c */ /* 0x000fe4000bf05070 */
[----:B------:R-:W-:Y:S02]  /*1e70*/  ULEA UR12, UR16, UR12, 0x8 ;  /* 0x0000000c100c7291 */ /* 0x000fe4000f8e403f */
[----:B------:R-:W-:Y:S01]  /*1e80*/  ULEA UR14, UR16, UR7, 0x7 ;  /* 0x00000007100e7291 */ /* 0x000fe2000f8e383f */
[----:B------:R-:W-:Y:S01]  /*1e90*/  UMOV UR13, 0xc0000010 ;  /* 0xc0000010000d7882 */ /* 0x000fe20000000000 */
[----:B------:R-:W-:Y:S01]  /*1ea0*/  UMOV UR15, 0xc0000010 ;  /* 0xc0000010000f7882 */ /* 0x000fe20000000000 */
[----:B------:R-:W-:-:S06]  /*1eb0*/  UIADD3 UR6, UR6, 0x1, URZ ;  /* 0x0000000106067890 */ /* 0x000fcc000fffe03f */
[----:B------:R-:W-:Y:S01]  /*1ec0*/  QGMMA.64x64x32.F32.E5M2.E4M3 R24, gdesc[UR12], R24, UP0, gsb0 ;  /* 0x00e000000c1879f3 */ /* 0x000fe2000b801818 */
[----:B------:R-:W-:-:S04]  /*1ed0*/  UISETP.NE.AND UP0, UPT, UR6, UR20, UPT ;  /* 0x000000140600728c */ /* 0x000fc8000bf05270 */
[----:B------:R-:W-:-:S06]  /*1ee0*/  USEL UR7, URZ, 0x1, UP0 ;  /* 0x000000013f077887 */ /* 0x000fcc0008000000 */
[----:B------:R-:W-:Y:S01]  /*1ef0*/  ISETP.NE.AND P0, PT, RZ, UR7, PT ;  /* 0x00000007ff007c0c */ /* 0x000fe2000bf05270 */
[----:B------:R-:W-:-:S12]  /*1f00*/  WARPGROUP.DEPBAR.LE gsb0, 0x1 ;  /* 0x00008000000079c5 */ /* 0x000fd80000010100 */
[----:B------:R-:W-:Y:S05]  /*1f10*/  @!P0 BRA `(.L_x_25) ;  /* 0x0000000000888947 */ /* 0x000fea0003800000 */
[----:B------:R-:W-:Y:S02]  /*1f20*/  WARPGROUP.DEPBAR.LE gsb0, 0x0 ;  /* 0x00008000000079c5 */ /* 0x000fe40000010000 */
[----:B------:R-:W-:-:S01]  /*1f30*/  FADD R79, R24, R79 ;  /* 0x0000004f184f7221 */ /* 0x000fc20000000000 */
[----:B------:R-:W-:Y:S01]  /*1f40*/  FADD R78, R25, R78 ;  /* 0x0000004e194e7221 */ /* 0x000fe20000000000 */
        /* <DEDUP_REMOVED lines=30> */
[----:B------:R-:W-:-:S06]  /*2130*/  UMOV UR6, URZ ;  /* 0x0000003f00067c82 */ /* 0x000fcc0008000000 */
.L_x_25:
[----:B------:R-:W-:Y:S05]  /*2140*/  @!P1 BRA `(.L_x_26) ;  /* 0x0000000000049947 */ /* 0x000fea0003800000 */
[----:B------:R-:W-:Y:S01]  /*2150*/  BPT.TRAP 0x1 ;  /* 0x000000040000795c */ /* 0x000fe20000300000 */
.L_x_26:
[----:B------:R-:W-:Y:S01]  /*2160*/  ULEA UR8, UR17, UR10, 0x3 ;  /* 0x0000000a11087291 */ /* 0x000fe2000f8e183f */
[----:B------:R-:W-:-:S03]  /*2170*/  ISETP.GT.U32.AND P0, PT, R4, 0x1, PT ;  /* 0x000000010400780c */ /* 0x000fc60003f04070 */
[----:B------:R-:W-:-:S04]  /*2180*/  UIADD3 UR8, UR8, 0x128, URZ ;  /* 0x0000012808087890 */ /* 0x000fc8000fffe03f */
[----:B------:R-:W-:-:S09]  /*2190*/  UPRMT UR8, URZ, 0x654, UR8 ;  /* 0x000006543f087896 */ /* 0x000fd20008000008 */
[----:B------:R-:W-:Y:S01]  /*21a0*/  SYNCS.ARRIVE.TRANS64.RED.A1T0 RZ, [UR8], RZ ;  /* 0x000000ffffff79a7 */ /* 0x000fe20008100408 */
[----:B------:R-:W-:Y:S05]  /*21b0*/  @P0 BRA `(.L_x_27) ;  /* 0x0000000000040947 */ /* 0x000fea0003800000 */
[----:B------:R-:W-:Y:S01]  /*21c0*/  BPT.TRAP 0x1 ;  /* 0x000000040000795c */ /* 0x000fe20000300000 */
.L_x_27:
[----:B------:R-:W-:Y:S01]  /*21d0*/  UIADD3 UR16, UR16, 0x1, URZ ;  /* 0x0000000110107890 */ /* 0x000fe2000fffe03f */
[C---:B------:R-:W-:Y:S01]  /*21e0*/  ISETP.GT.AND P0, PT, R6.reuse, 0x1, PT ;  /* 0x000000010600780c */ /* 0x040fe20003f04270 */
[----:B------:R-:W-:Y:S01]  /*21f0*/  UIADD3 UR17, UR17, 0x1, URZ ;  /* 0x0000000111117890 */ /* 0x000fe2000fffe03f */
[----:B------:R-:W-:Y:S01]  /*2200*/  VIADD R6, R6, 0xffffffff ;  /* 0xffffffff06067836 */ /* 0x000fe20000000000 */
[----:B------:R-:W-:Y:S02]  /*2210*/  UISETP.NE.AND UP0, UPT, UR16, 0x25, UPT ;  /* 0x000000251000788c */ /* 0x000fe4000bf05270 */
[----:B------:R-:W-:Y:S02]  /*2220*/  UISETP.NE.AND UP1, UPT, UR17, 0x25, UPT ;  /* 0x000000251100788c */ /* 0x000fe4000bf25270 */
[----:B------:R-:W-:Y:S02]  /*2230*/  USEL UR8, URZ, 0x1, UP0 ;  /* 0x000000013f087887 */ /* 0x000fe40008000000 */
[----:B------:R-:W-:-:S02]  /*2240*/  USEL UR16, UR16, URZ, UP0 ;  /* 0x0000003f10107287 */ /* 0x000fc40008000000 */
[----:B------:R-:W-:Y:S02]  /*2250*/  USEL UR17, UR17, URZ, UP1 ;  /* 0x0000003f11117287 */ /* 0x000fe40008800000 */
[----:B------:R-:W-:Y:S01]  /*2260*/  LOP3.LUT R9, R9, UR8, RZ, 0x3c, !PT ;  /* 0x0000000809097c12 */ /* 0x000fe2000f8e3cff */
[----:B------:R-:W-:Y:S01]  /*2270*/  UMOV UR8, 0x1 ;  /* 0x0000000100087882 */ /* 0x000fe20000000000 */
[----:B------:R-:W-:Y:S08]  /*2280*/  @P0 BRA `(.L_x_28) ;  /* 0xfffffff8009c0947 */ /* 0x000ff0000383ffff */
.L_x_20:
[----:B------:R-:W-:Y:S01]  /*2290*/  UISETP.NE.AND UP0, UPT, UR6, URZ, UPT ;  /* 0x0000003f0600728c */ /* 0x000fe2000bf05270 */
[----:B01----:R-:W0:Y:S03]  /*22a0*/  LDC R6, c[0x0][0x28c] ;  /* 0x0000a300ff067b82 */ /* 0x003e260000000800 */
[----:B------:R-:W-:-:S06]  /*22b0*/  USEL UR6, URZ, 0x1, !UP0 ;  /* 0x000000013f067887 */ /* 0x000fcc000c000000 */
[----:B------:R-:W-:Y:S02]  /*22c0*/  ISETP.NE.AND P0, PT, RZ, UR6, PT ;  /* 0x00000006ff007c0c */ /* 0x000fe4000bf05270 */
[----:B0-----:R-:W-:-:S11]  /*22d0*/  ISETP.GE.AND P1, PT, R6, 0x1, PT ;  /* 0x000000010600780c */ /* 0x001fd60003f26270 */
[----:B------:R-:W-:Y:S05]  /*22e0*/  @!P0 BRA `(.L_x_29) ;  /* 0x0000000000848947 */ /* 0x000fea0003800000 */
[----:B------:R-:W-:Y:S02]  /*22f0*/  WARPGROUP.DEPBAR.LE gsb0, 0x0 ;  /* 0x00008000000079c5 */ /* 0x000fe40000010000 */
[----:B------:R-:W-:Y:S01]  /*2300*/  FADD R79, R24, R79 ;  /* 0x0000004f184f7221 */ /* 0x000fe20000000000 */
        /* <DEDUP_REMOVED lines=30> */
[----:B------:R-:W-:-:S07]  /*24f0*/  FADD R14, R14, R55 ;  /* 0x000000370e0e7221 */ /* 0x000fce0000000000 */
.L_x_29:
[----:B------:R-:W-:Y:S02]  /*2500*/  WARPGROUP.DEPBAR.LE gsb0, 0x0 ;  /* 0x00008000000079c5 */ /* 0x000fe40000010000 */
[----:B------:R-:W-:Y:S05]  /*2510*/  @!P1 BRA `(.L_x_30) ;  /* 0x0000000000489947 */ /* 0x000fea0003800000 */
[----:B------:R-:W-:-:S13]  /*2520*/  ISETP.NE.AND P0, PT, R80, 0x3, PT ;  /* 0x000000035000780c */ /* 0x000fda0003f05270 */
[----:B------:R-:W-:Y:S05]  /*2530*/  @!P0 BRA `(.L_x_31) ;  /* 0x0000000000048947 */ /* 0x000fea0003800000 */
[----:B------:R-:W-:Y:S01]  /*2540*/  BPT.TRAP 0x1 ;  /* 0x000000040000795c */ /* 0x000fe20000300000 */
.L_x_31:
[----:B------:R-:W-:Y:S01]  /*2550*/  UISETP.LT.AND UP0, UPT, UR9, 0x1, UPT ;  /* 0x000000010900788c */ /* 0x000fe2000bf01270 */
[----:B------:R-:W-:-:S03]  /*2560*/  ISETP.GT.U32.AND P0, PT, R4, 0x1, PT ;  /* 0x000000010400780c */ /* 0x000fc60003f04070 */
[----:B------:R-:W-:-:S04]  /*2570*/  USEL UR8, UR9, 0x1, UP0 ;  /* 0x0000000109087887 */ /* 0x000fc80008000000 */
[----:B------:R-:W-:-:S04]  /*2580*/  UIADD3 UR8, UR5, UR9, -UR8 ;  /* 0x0000000905087290 */ /* 0x000fc8000fffe808 */
[----:B------:R-:W-:-:S04]  /*2590*/  UIMAD.WIDE.U32 UR6, UR8, -0x45306eb3, URZ ;  /* 0xbacf914d080678a5 */ /* 0x000fc8000f8e003f */
[----:B------:R-:W-:-:S04]  /*25a0*/  UIADD3 UR6, UR8, -UR7, URZ ;  /* 0x8000000708067290 */ /* 0x000fc8000fffe03f */
[----:B------:R-:W-:-:S04]  /*25b0*/  ULEA.HI UR6, UR6, UR7, URZ, 0x1f ;  /* 0x0000000706067291 */ /* 0x000fc8000f8ff83f */
[----:B------:R-:W-:-:S04]  /*25c0*/  USHF.R.U32.HI UR6, URZ, 0x5, UR6 ;  /* 0x000000053f067899 */ /* 0x000fc80008011606 */
[----:B------:R-:W-:-:S04]  /*25d0*/  UIMAD UR6, UR6, -0x25, UR8 ;  /* 0xffffffdb060678a4 */ /* 0x000fc8000f8e0208 */
[----:B------:R-:W-:-:S04]  /*25e0*/  ULEA UR6, UR6, UR10, 0x3 ;  /* 0x0000000a06067291 */ /* 0x000fc8000f8e183f */
[----:B------:R-:W-:-:S04]  /*25f0*/  UIADD3 UR6, UR6, 0x128, URZ ;  /* 0x0000012806067890 */ /* 0x000fc8000fffe03f */
[----:B------:R-:W-:-:S09]  /*2600*/  UPRMT UR6, URZ, 0x654, UR6 ;  /* 0x000006543f067896 */ /* 0x000fd20008000006 */
[----:B------:R-:W-:Y:S01]  /*2610*/  SYNCS.ARRIVE.TRANS64.RED.A1T0 RZ, [UR6], RZ ;  /* 0x000000ffffff79a7 */ /* 0x000fe20008100406 */
[----:B------:R-:W-:Y:S05]  /*2620*/  @P0 BRA `(.L_x_30) ;  /* 0x0000000000040947 */ /* 0x000fea0003800000 */
[----:B------:R-:W-:Y:S01]  /*2630*/  BPT.TRAP 0x1 ;  /* 0x000000040000795c */ /* 0x000fe20000300000 */
.L_x_30:
[----:B------:R-:W0:Y:S01]  /*2640*/  LDC R24, c[0x0][0x288] ;  /* 0x0000a200ff187b82 */ /* 0x000e220000000800 */
[--C-:B------:R-:W-:Y:S01]  /*2650*/  SHF.R.U32.HI R6, RZ, 0x2, R2.reuse ;  /* 0x00000002ff067819 */ /* 0x100fe20000011602 */
[----:B------:R-:W-:Y:S01]  /*2660*/  IMAD.SHL.U32 R17, R12, 0x40, RZ ;  /* 0x000000400c117824 */ /* 0x000fe200078e00ff */
[C---:B------:R-:W-:Y:S01]  /*2670*/  LOP3.LUT R8, R2.reuse, 0x60, RZ, 0xc0, !PT ;  /* 0x0000006002087812 */ /* 0x040fe200078ec0ff */
[----:B------:R-:W-:Y:S01]  /*2680*/  UIADD3 UR8, UR9, UR5, URZ ;  /* 0x0000000509087290 */ /* 0x000fe2000fffe03f */
[----:B------:R-:W-:Y:S01]  /*2690*/  SHF.R.U32.HI R9, RZ, 0x7, R2 ;  /* 0x00000007ff097819 */ /* 0x000fe20000011602 */
[----:B------:R-:W-:Y:S01]  /*26a0*/  IMAD.SHL.U32 R12, R2, 0x2, RZ ;  /* 0x00000002020c7824 */ /* 0x000fe200078e00ff */
[----:B------:R-:W-:Y:S01]  /*26b0*/  LOP3.LUT R7, R6, 0x7, RZ, 0xc0, !PT ;  /* 0x0000000706077812 */ /* 0x000fe200078ec0ff */
[----:B------:R-:W-:Y:S01]  /*26c0*/  UISETP.GT.U32.AND UP0, UPT, UR8, 0x24, UPT ;  /* 0x000000240800788c */ /* 0x000fe2000bf04070 */
[----:B------:R-:W-:Y:S01]  /*26d0*/  SHF.R.U32.HI R8, RZ, 0x1, R8 ;  /* 0x00000001ff087819 */ /* 0x000fe20000011608 */
[----:B------:R-:W-:Y:S01]  /*26e0*/  UIMAD.WIDE.U32 UR6, UR8, -0x45306eb3, URZ ;  /* 0xbacf914d080678a5 */ /* 0x000fe2000f8e003f */
[----:B------:R-:W-:Y:S01]  /*26f0*/  LOP3.LUT R6, R9, 0x1, RZ, 0xc0, !PT ;  /* 0x0000000109067812 */ /* 0x000fe200078ec0ff */
[----:B------:R-:W-:Y:S01]  /*2700*/  ULDC UR12, c[0x0][0x284] ;  /* 0x0000a100000c7ab9 */ /* 0x000fe20000000800 */
[----:B------:R-:W-:Y:S01]  /*2710*/  IADD3 R13, RZ, -R8, -R7 ;  /* 0x80000008ff0d7210 */ /* 0x000fe20007ffe807 */
[----:B------:R-:W-:Y:S01]  /*2720*/  UISETP.LT.U32.AND UP0, UPT, UR9, 0x25, UP0 ;  /* 0x000000250900788c */ /* 0x000fe20008701070 */
[----:B------:R-:W-:Y:S01]  /*2730*/  SHF.R.S32.HI R32, RZ, 0x1f, R69 ;  /* 0x0000001fff207819 */ /* 0x000fe20000011445 */
[C---:B------:R-:W-:Y:S01]  /*2740*/  IMAD.SHL.U32 R26, R6.reuse, 0x40, RZ ;  /* 0x00000040061a7824 */ /* 0x040fe200078e00ff */
[----:B------:R-:W-:Y:S01]  /*2750*/  UIADD3 UR5, UR8, -UR7, URZ ;  /* 0x8000000708057290 */ /* 0x000fe2000fffe03f */
[----:B------:R-:W-:Y:S01]  /*2760*/  IMAD R25, R6, -0x40, R13 ;  /* 0xffffffc006197824 */ /* 0x000fe200078e020d */
[----:B------:R-:W-:Y:S01]  /*2770*/  LOP3.LUT R6, R2, 0x3, RZ, 0xc0, !PT ;  /* 0x0000000302067812 */ /* 0x000fe200078ec0ff */
[----:B------:R-:W-:Y:S01]  /*2780*/  UISETP.GE.U32.AND UP1, UPT, UR9, 0x25, UPT ;  /* 0x000000250900788c */ /* 0x000fe2000bf26070 */
[----:B------:R-:W-:Y:S01]  /*2790*/  LOP3.LUT R9, R26, 0x40, R7, 0xe2, !PT ;  /* 0x000000401a097812 */ /* 0x000fe200078ee207 */
[----:B------:R-:W-:Y:S01]  /*27a0*/  USEL UR6, URZ, 0x1, !UP0 ;  /* 0x000000013f067887 */ /* 0x000fe2000c000000 */
[C---:B------:R-:W-:Y:S01]  /*27b0*/  LOP3.LUT R12, R17.reuse, 0x6, R12, 0xf8, !PT ;  /* 0x00000006110c7812 */ /* 0x040fe200078ef80c */
[----:B0-----:R-:W-:Y:S01]  /*27c0*/  IMAD R26, R6, -0x2, R24 ;  /* 0xfffffffe061a7824 */ /* 0x001fe200078e0218 */
[----:B------:R-:W-:Y:S01]  /*27d0*/  ISETP.GE.AND P0, PT, R17, R24, PT ;  /* 0x000000181100720c */ /* 0x000fe20003f06270 */
[----:B------:R-:W-:Y:S01]  /*27e0*/  IMAD.SHL.U32 R24, R16, 0x80, RZ ;  /* 0x0000008010187824 */ /* 0x000fe200078e00ff */
[----:B------:R-:W-:Y:S01]  /*27f0*/  ULEA.HI UR5, UR5, UR7, URZ, 0x1f ;  /* 0x0000000705057291 */ /* 0x000fe2000f8ff83f */
[----:B------:R-:W-:Y:S01]  /*2800*/  SHF.R.S32.HI R13, RZ, 0x1f, R12 ;  /* 0x0000001fff0d7819 */ /* 0x000fe2000001140c */
[----:B------:R-:W-:Y:S01]  /*2810*/  ULDC.64 UR10, c[0x0][0x5d0] ;  /* 0x00017400000a7ab9 */ /* 0x000fe20000000a00 */
[----:B------:R-:W-:Y:S01]  /*2820*/  ULOP3.LUT UR4, UR4, UR6, URZ, 0x3c, !UPT ;  /* 0x0000000604047292 */ /* 0x000fe2000f8e3c3f */
[----:B------:R-:W-:Y:S01]  /*2830*/  ISETP.GE.OR P0, PT, R24, UR12, P0 ;  /* 0x0000000c18007c0c */ /* 0x000fe20008706670 */
[----:B------:R-:W-:Y:S01]  /*2840*/  IMAD R6, R32, UR10, RZ ;  /* 0x0000000a20067c24 */ /* 0x000fe2000f8e02ff */
[----:B------:R-:W-:Y:S01]  /*2850*/  USHF.R.U32.HI UR5, URZ, 0x5, UR5 ;  /* 0x000000053f057899 */ /* 0x000fe20008011605 */
[----:B------:R-:W-:Y:S01]  /*2860*/  IMAD.WIDE R28, R16, 0x80, RZ ;  /* 0x00000080101c7825 */ /* 0x000fe200078e02ff */
[----:B------:R-:W-:-:S02]  /*2870*/  IADD3 R25, -R24, UR12, R25 ;  /* 0x0000000c18197c10 */ /* 0x000fc4000fffe119 */
[----:B------:R-:W-:Y:S01]  /*2880*/  @UP1 ULOP3.LUT UR4, UR4, 0x1, UR5, 0x78, !UPT ;  /* 0x0000000104041892 */ /* 0x000fe2000f8e7805 */
[C---:B------:R-:W-:Y:S01]  /*2890*/  IMAD R27, R69.reuse, UR11, R6 ;  /* 0x0000000b451b7c24 */ /* 0x040fe2000f8e0206 */
[----:B------:R-:W-:Y:S01]  /*28a0*/  UIMAD UR5, UR5, -0x25, UR8 ;  /* 0xffffffdb050578a4 */ /* 0x000fe2000f8e0208 */
[----:B------:R-:W-:Y:S01]  /*28b0*/  IMAD.WIDE.U32 R6, R69, UR10, R12 ;  /* 0x0000000a45067c25 */ /* 0x000fe2000f8e000c */
[----:B------:R-:W-:-:S03]  /*28c0*/  LOP3.LUT R33, R28, R9, R8, 0xfe, !PT ;  /* 0x000000091c217212 */ /* 0x000fc600078efe08 */
[----:B------:R-:W-:Y:S02]  /*28d0*/  IMAD.IADD R7, R7, 0x1, R27 ;  /* 0x0000000107077824 */ /* 0x000fe400078e021b */
[----:B------:R-:W-:Y:S02]  /*28e0*/  IMAD.IADD R26, R26, 0x1, -R17 ;  /* 0x000000011a1a7824 */ /* 0x000fe400078e0a11 */
[----:B------:R-:W-:Y:S01]  /*28f0*/  IMAD.MOV.U32 R24, RZ, RZ, -0x1 ;  /* 0xffffffffff187424 */ /* 0x000fe200078e00ff */
[----:B------:R-:W-:Y:S06]  /*2900*/  @P0 BRA `(.L_x_32) ;  /* 0x0000002400940947 */ /* 0x000fec0003800000 */
[----:B------:R-:W0:Y:S01]  /*2910*/  LDC.64 R30, c[0x0][0x5c8] ;  /* 0x00017200ff1e7b82 */ /* 0x000e220000000a00 */
[----:B------:R-:W-:Y:S01]  /*2920*/  ULDC.64 UR6, c[0x0][0x5c0] ;  /* 0x0001700000067ab9 */ /* 0x000fe20000000a00 */
[----:B------:R-:W-:Y:S01]  /*2930*/  BSSY B0, `(.L_x_32) ;  /* 0x0000262000007945 */ /* 0x000fe20003800000 */
[-C--:B0-----:R-:W-:Y:S02]  /*2940*/  IMAD R8, R29, R30.reuse, RZ ;  /* 0x0000001e1d087224 */ /* 0x081fe400078e02ff */
[----:B------:R-:W-:-:S04]  /*2950*/  IMAD.WIDE.U32 R6, R33, R30, R6 ;  /* 0x0000001e21067225 */ /* 0x000fc800078e0006 */
[----:B------:R-:W-:Y:S01]  /*2960*/  IMAD R17, R33, R31, R8 ;  /* 0x0000001f21117224 */ /* 0x000fe200078e0208 */
[----:B------:R-:W-:Y:S02]  /*2970*/  LEA R9, P0, R30, R6, 0x3 ;  /* 0x000000061e097211 */ /* 0x000fe400078018ff */
[----:B------:R-:W-:Y:S01]  /*2980*/  IADD3 R8, P1, R6, UR6, RZ ;  /* 0x0000000606087c10 */ /* 0x000fe2000ff3e0ff */
[----:B------:R-:W-:Y:S01]  /*2990*/  IMAD.IADD R17, R7, 0x1, R17 ;  /* 0x0000000107117824 */ /* 0x000fe200078e0211 */
[----:B------:R-:W-:-:S04]  /*29a0*/  IADD3 R6, P2, R9, UR6, RZ ;  /* 0x0000000609067c10 */ /* 0x000fc8000ff5e0ff */
[----:B------:R-:W-:Y:S02]  /*29b0*/  LEA.HI.X R7, R30, R17, R31, 0x3, P0 ;  /* 0x000000111e077211 */ /* 0x000fe400000f1c1f */
[----:B----45:R-:W-:Y:S02]  /*29c0*/  FSETP.NEU.AND P0, PT, R10, RZ, PT ;  /* 0x000000ff0a00720b */ /* 0x030fe40003f0d000 */
[----:B------:R-:W-:Y:S02]  /*29d0*/  IADD3.X R9, R17, UR7, RZ, P1, !PT ;  /* 0x0000000711097c10 */ /* 0x000fe40008ffe4ff */
[----:B------:R-:W-:-:S09]  /*29e0*/  IADD3.X R7, R7, UR7, RZ, P2, !PT ;  /* 0x0000000707077c10 */ /* 0x000fd200097fe4ff */
[----:B------:R-:W-:Y:S05]  /*29f0*/  @!P0 BRA `(.L_x_33) ;  /* 0x0000001c00148947 */ /* 0x000fea0003800000 */
[----:B------:R-:W-:Y:S01]  /*2a00*/  ULDC.64 UR6, c[0x0][0x5b8] ;  /* 0x00016e0000067ab9 */ /* 0x000fe20000000a00 */
[----:B------:R-:W-:Y:S01]  /*2a10*/  ISETP.GE.AND P0, PT, R26, 0x1, PT ;  /* 0x000000011a00780c */ /* 0x000fe20003f06270 */
[----:B------:R-:W-:Y:S01]  /*2a20*/  IMAD R30, R32, UR6, RZ ;  /* 0x00000006201e7c24 */ /* 0x000fe2000f8e02ff */
[----:B------:R-:W-:Y:S01]  /*2a30*/  ULDC.64 UR10, c[0x0][0x5a8] ;  /* 0x00016a00000a7ab9 */ /* 0x000fe20000000a00 */
[----:B------:R-:W-:Y:S01]  /*2a40*/  IMAD.WIDE.U32 R16, R69, UR6, R12 ;  /* 0x0000000645107c25 */ /* 0x000fe2000f8e000c */
[----:B------:R-:W-:Y:S01]  /*2a50*/  ISETP.LT.OR P3, PT, R25, 0x1, !P0 ;  /* 0x000000011900780c */ /* 0x000fe20004761670 */
[----:B------:R-:W-:Y:S02]  /*2a60*/  BSSY B1, `(.L_x_34) ;  /* 0x000000c000017945 */ /* 0x000fe40003800000 */
[----:B------:R-:W-:Y:S01]  /*2a70*/  IMAD R69, R69, UR7, R30 ;  /* 0x0000000745457c24 */ /* 0x000fe2000f8e021e */
[----:B------:R-:W-:Y:S02]  /*2a80*/  ULDC.64 UR6, c[0x0][0x5b0] ;  /* 0x00016c0000067ab9 */ /* 0x000fe40000000a00 */
[----:B------:R-:W-:-:S02]  /*2a90*/  IMAD R27, R29, UR6, RZ ;  /* 0x000000061d1b7c24 */ /* 0x000fc4000f8e02ff */
[----:B------:R-:W-:Y:S02]  /*2aa0*/  IMAD.IADD R17, R17, 0x1, R69 ;  /* 0x0000000111117824 */ /* 0x000fe400078e0245 */
[C---:B------:R-:W-:Y:S02]  /*2ab0*/  IMAD R27, R33.reuse, UR7, R27 ;  /* 0x00000007211b7c24 */ /* 0x040fe4000f8e021b */
[----:B------:R-:W-:-:S03]  /*2ac0*/  IMAD.WIDE.U32 R12, R33, UR6, R16 ;  /* 0x00000006210c7c25 */ /* 0x000fc6000f8e0010 */
[----:B------:R-:W-:-:S04]  /*2ad0*/  IADD3 R12, P1, R12, UR10, RZ ;  /* 0x0000000a0c0c7c10 */ /* 0x000fc8000ff3e0ff */
[--C-:B------:R-:W-:Y:S02]  /*2ae0*/  IADD3.X R13, R13, UR11, R27.reuse, P1, !PT ;  /* 0x0000000b0d0d7c10 */ /* 0x100fe40008ffe41b */
[----:B------:R-:W-:Y:S01]  /*2af0*/  PRMT R27, RZ, 0x7610, R27 ;  /* 0x00007610ff1b7816 */ /* 0x000fe2000000001b */
[----:B------:R-:W-:Y:S06]  /*2b00*/  @P3 BRA `(.L_x_35) ;  /* 0x0000000000043947 */ /* 0x000fec0003800000 */
[----:B------:R0:W5:Y:S02]  /*2b10*/  LDG.E.U8 R27, desc[UR18][R12.64] ;  /* 0x000000120c1b7981 */ /* 0x000164000c1e1100 */
.L_x_35:
[----:B------:R-:W-:Y:S05]  /*2b20*/  BSYNC B1 ;  /* 0x0000000000017941 */ /* 0x000fea0003800000 */
.L_x_34:
[----:B-----5:R-:W-:Y:S01]  /*2b30*/  LOP3.LUT R27, R27, 0xff, RZ, 0xc0, !PT ;  /* 0x000000ff1b1b7812 */ /* 0x020fe200078ec0ff */
[----:B------:R-:W-:Y:S01]  /*2b40*/  BSSY B1, `(.L_x_36) ;  /* 0x000000c000017945 */ /* 0x000fe20003800000 */
[----:B------:R-:W-:Y:S02]  /*2b50*/  ISETP.GE.AND P1, PT, R26, 0x2, PT ;  /* 0x000000021a00780c */ /* 0x000fe40003f26270 */
[----:B------:R-:W-:Y:S02]  /*2b60*/  F2FP.F16.E5M2.UNPACK_B R27, R27 ;  /* 0x0000001bff1b723e */ /* 0x000fe400020004ff */
[----:B------:R-:W-:-:S03]  /*2b70*/  ISETP.LT.OR P2, PT, R25, 0x1, !P1 ;  /* 0x000000011900780c */ /* 0x000fc60004f41670 */
[----:B------:R-:W-:-:S05]  /*2b80*/  HADD2.F32 R27, -RZ, R27.H0_H0 ;  /* 0x2000001bff1b7230 */ /* 0x000fca0000004100 */
[----:B------:R-:W-:Y:S01]  /*2b90*/  FMUL R30, R27, R10 ;  /* 0x0000000a1b1e7220 */ /* 0x000fe20000400000 */
[----:B------:R-:W-:-:S03]  /*2ba0*/  PRMT R27, RZ, 0x7610, R27 ;  /* 0x00007610ff1b7816 */ /* 0x000fc6000000001b */
[----:B--2---:R-:W-:-:S05]  /*2bb0*/  FFMA R30, R79, R3, R30 ;  /* 0x000000034f1e7223 */ /* 0x004fca000000001e */
[----:B------:R-:W-:-:S05]  /*2bc0*/  F2FP.SATFINITE.E5M2.F32.PACK_AB_MERGE_C R31, RZ, R30, RZ ;  /* 0x0000001eff1f723e */ /* 0x000fca00048060ff */
[----:B------:R1:W-:Y:S01]  /*2bd0*/  @!P3 STG.E.U8 desc[UR18][R8.64], R31 ;  /* 0x0000001f0800b986 */ /* 0x0003e2000c101112 */
[----:B------:R-:W-:Y:S05]  /*2be0*/  @P2 BRA `(.L_x_37) ;  /* 0x0000000000042947 */ /* 0x000fea0003800000 */
[----:B------:R2:W5:Y:S02]  /*2bf0*/  LDG.E.U8 R27, desc[UR18][R12.64+0x1] ;  /* 0x000001120c1b7981 */ /* 0x000564000c1e1100 */
.L_x_37:
[----:B------:R-:W-:Y:S05]  /*2c00*/  BSYNC B1 ;  /* 0x0000000000017941 */ /* 0x000fea0003800000 */
.L_x_36:
[----:B-----5:R-:W-:Y:S01]  /*2c10*/  LOP3.LUT R27, R27, 0xff, RZ, 0xc0, !PT ;  /* 0x000000ff1b1b7812 */ /* 0x020fe200078ec0ff */
[----:B------:R-:W-:Y:S01]  /*2c20*/  BSSY B1, `(.L_x_38) ;  /* 0x0000012000017945 */ /* 0x000fe20003800000 */
[----:B-1----:R-:W-:Y:S02]  /*2c30*/  IADD3 R31, P3, R33, 0x8, RZ ;  /* 0x00000008211f7810 */ /* 0x002fe40007f7e0ff */
[----:B------:R-:W-:Y:S02]  /*2c40*/  F2FP.F16.E5M2.UNPACK_B R27, R27 ;  /* 0x0000001bff1b723e */ /* 0x000fe400020004ff */
[----:B------:R-:W-:Y:S01]  /*2c50*/  ISETP.LT.OR P0, PT, R25, 0x9, !P0 ;  /* 0x000000091900780c */ /* 0x000fe20004701670 */
[----:B------:R-:W-:Y:S02]  /*2c60*/  IMAD.X R28, RZ, RZ, R29, P3 ;  /* 0x000000ffff1c7224 */ /* 0x000fe400018e061d */
[----:B------:R-:W-:Y:S02]  /*2c70*/  HADD2.F32 R27, -RZ, R27.H0_H0 ;  /* 0x2000001bff1b7230 */ /* 0x000fe40000004100 */
[----:B------:R-:W-:-:S02]  /*2c80*/  IMAD R28, R28, UR6, RZ ;  /* 0x000000061c1c7c24 */ /* 0x000fc4000f8e02ff */
[----:B------:R-:W-:-:S04]  /*2c90*/  IMAD.WIDE.U32 R16, R31, UR6, R16 ;  /* 0x000000061f107c25 */ /* 0x000fc8000f8e0010 */
[----:B------:R-:W-:Y:S01]  /*2ca0*/  FMUL R27, R27, R10 ;  /* 0x0000000a1b1b7220 */ /* 0x000fe20000400000 */
[----:B------:R-:W-:-:S03]  /*2cb0*/  IMAD R31, R31, UR7, R28 ;  /* 0x000000071f1f7c24 */ /* 0x000fc6000f8e021c */
[----:B------:R-:W-:Y:S01]  /*2cc0*/  FFMA R27, R78, R3, R27 ;  /* 0x000000034e1b7223 */ /* 0x000fe2000000001b */
[----:B------:R-:W-:-:S04]  /*2cd0*/  IADD3 R16, P3, R16, UR10, RZ ;  /* 0x0000000a10107c10 */ /* 0x000fc8000ff7e0ff */
[----:B------:R-:W-:Y:S02]  /*2ce0*/  F2FP.SATFINITE.E5M2.F32.PACK_AB_MERGE_C R29, RZ, R27, RZ ;  /* 0x0000001bff1d723e */ /* 0x000fe400048060ff */
[----:B------:R-:W-:Y:S02]  /*2cf0*/  IADD3.X R17, R17, UR11, R31, P3, !PT ;  /* 0x0000000b11117c10 */ /* 0x000fe40009ffe41f */
[----:B------:R-:W-:Y:S01]  /*2d00*/  PRMT R27, RZ, 0x7610, R27 ;  /* 0x00007610ff1b7816 */ /* 0x000fe2000000001b */
[----:B------:R1:W-:Y:S01]  /*2d10*/  @!P2 STG.E.U8 desc[UR18][R8.64+0x1], R29 ;  /* 0x0000011d0800a986 */ /* 0x0003e2000c101112 */
[----:B------:R-:W-:Y:S05]  /*2d20*/  @P0 BRA `(.L_x_39) ;  /* 0x0000000000040947 */ /* 0x000fea0003800000 */
[----:B------:R3:W5:Y:S02]  /*2d30*/  LDG.E.U8 R27, desc[UR18][R16.64] ;  /* 0x00000012101b7981 */ /* 0x000764000c1e1100 */
.L_x_39:
[----:B------:R-:W-:Y:S05]  /*2d40*/  BSYNC B1 ;  /* 0x0000000000017941 */ /* 0x000fea0003800000 */
.L_x_38:
[----:B-----5:R-:W-:Y:S01]  /*2d50*/  LOP3.LUT R27, R27, 0xff, RZ, 0xc0, !PT ;  /* 0x000000ff1b1b7812 */ /* 0x020fe200078ec0ff */
[----:B------:R-:W-:Y:S01]  /*2d60*/  BSSY B1, `(.L_x_40) ;  /* 0x000000b000017945 */ /* 0x000fe20003800000 */
[----:B------:R-:W-:Y:S02]  /*2d70*/  ISETP.LT.OR P1, PT, R25, 0x9, !P1 ;  /* 0x000000091900780c */ /* 0x000fe40004f21670 */
[----:B------:R-:W-:-:S05]  /*2d80*/  F2FP.F16.E5M2.UNPACK_B R27, R27 ;  /* 0x0000001bff1b723e */ /* 0x000fca00020004ff */
[----:B------:R-:W-:-:S05]  /*2d90*/  HADD2.F32 R27, -RZ, R27.H0_H0 ;  /* 0x2000001bff1b7230 */ /* 0x000fca0000004100 */
[----:B------:R-:W-:Y:S01]  /*2da0*/  FMUL R28, R27, R10 ;  /* 0x0000000a1b1c7220 */ /* 0x000fe20000400000 */
[----:B------:R-:W-:-:S03]  /*2db0*/  PRMT R27, RZ, 0x7610, R27 ;  /* 0x00007610ff1b7816 */ /* 0x000fc6000000001b */
[----:B------:R-:W-:-:S05]  /*2dc0*/  FFMA R28, R77, R3, R28 ;  /* 0x000000034d1c7223 */ /* 0x000fca000000001c */
[----:B-1----:R-:W-:-:S05]  /*2dd0*/  F2FP.SATFINITE.E5M2.F32.PACK_AB_MERGE_C R29, RZ, R28, RZ ;  /* 0x0000001cff1d723e */ /* 0x002fca00048060ff */
[----:B------:R1:W-:Y:S01]  /*2de0*/  @!P0 STG.E.U8 desc[UR18][R6.64], R29 ;  /* 0x0000001d06008986 */ /* 0x0003e2000c101112 */
[----:B------:R-:W-:Y:S05]  /*2df0*/  @P1 BRA `(.L_x_41) ;  /* 0x0000000000041947 */ /* 0x000fea0003800000 */
[----:B------:R4:W5:Y:S02]  /*2e00*/  LDG.E.U8 R27, desc[UR18][R16.64+0x1] ;  /* 0x00000112101b7981 */ /* 0x000964000c1e1100 */
.L_x_41:
[----:B------:R-:W-:Y:S05]  /*2e10*/  BSYNC B1 ;  /* 0x0000000000017941 */ /* 0x000fea0003800000 */
.L_x_40:
[----:B-----5:R-:W-:Y:S01]  /*2e20*/  LOP3.LUT R27, R27, 0xff, RZ, 0xc0, !PT ;  /* 0x000000ff1b1b7812 */ /* 0x020fe200078ec0ff */
[----:B------:R-:W-:Y:S01]  /*2e30*/  BSSY B1, `(.L_x_42) ;  /* 0x000000c000017945 */ /* 0x000fe20003800000 */
[----:B------:R-:W-:Y:S02]  /*2e40*/  ISETP.GE.AND P0, PT, R26, 0x9, PT ;  /* 0x000000091a00780c */ /* 0x000fe40003f06270 */
[----:B------:R-:W-:Y:S02]  /*2e50*/  F2FP.F16.E5M2.UNPACK_B R27, R27 ;  /* 0x0000001bff1b723e */ /* 0x000fe400020004ff */
[----:B------:R-:W-:-:S03]  /*2e60*/  ISETP.LT.OR P2, PT, R25, 0x1, !P0 ;  /* 0x000000011900780c */ /* 0x000fc60004741670 */
[----:B------:R-:W-:-:S05]  /*2e70*/  HADD2.F32 R27, -RZ, R27.H0_H0 ;  /* 0x2000001bff1b7230 */ /* 0x000fca0000004100 */
[----:B------:R-:W-:-:S04]  /*2e80*/  FMUL R27, R27, R10 ;  /* 0x0000000a1b1b7220 */ /* 0x000fc80000400000 */
[----:B------:R-:W-:-:S05]  /*2e90*/  FFMA R27, R76, R3, R27 ;  /* 0x000000034c1b7223 */ /* 0x000fca000000001b */
[----:B-1----:R-:W-:Y:S02]  /*2ea0*/  F2FP.SATFINITE.E5M2.F32.PACK_AB_MERGE_C R29, RZ, R27, RZ ;  /* 0x0000001bff1d723e */ /* 0x002fe400048060ff */
[----:B------:R-:W-:-:S03]  /*2eb0*/  PRMT R27, RZ, 0x7610, R27 ;  /* 0x00007610ff1b7816 */ /* 0x000fc6000000001b */
[----:B------:R1:W-:Y:S01]  /*2ec0*/  @!P1 STG.E.U8 desc[UR18][R6.64+0x1], R29 ;  /* 0x0000011d06009986 */ /* 0x0003e2000c101112 */
[----:B------:R-:W-:Y:S05]  /*2ed0*/  @P2 BRA `(.L_x_43) ;  /* 0x0000000000042947 */ /* 0x000fea0003800000 */
[----:B------:R0:W5:Y:S02]  /*2ee0*/  LDG.E.U8 R27, desc[UR18][R12.64+0x8] ;  /* 0x000008120c1b7981 */ /* 0x000164000c1e1100 */
.L_x_43:
[----:B------:R-:W-:Y:S05]  /*2ef0*/  BSYNC B1 ;  /* 0x0000000000017941 */ /* 0x000fea0003800000 */
.L_x_42:
        /* <DEDUP_REMOVED lines=13> */
.L_x_45:
[----:B------:R-:W-:Y:S05]  /*2fd0*/  BSYNC B1 ;  /* 0x0000000000017941 */ /* 0x000fea0003800000 */
.L_x_44:
[----:B-----5:R-:W-:Y:S01]  /*2fe0*/  LOP3.LUT R27, R27, 0xff, RZ, 0xc0, !PT ;  /* 0x000000ff1b1b7812 */ /* 0x020fe200078ec0ff */
[----:B------:R-:W-:Y:S01]  /*2ff0*/  BSSY B1, `(.L_x_46) ;  /* 0x000000b000017945 */ /* 0x000fe20003800000 */
[----:B------:R-:W-:Y:S02]  /*3000*/  ISETP.LT.OR P0, PT, R25, 0x9, !P0 ;  /* 0x000000091900780c */ /* 0x000fe40004701670 */
[----:B------:R-:W-:-:S05]  /*3010*/  F2FP.F16.E5M2.UNPACK_B R27, R27 ;  /* 0x0000001bff1b723e */ /* 0x000fca00020004ff */
        /* <DEDUP_REMOVED lines=8> */
.L_x_47:
[----:B------:R-:W-:Y:S05]  /*30a0*/  BSYNC B1 ;  /* 0x0000000000017941 */ /* 0x000fea0003800000 */
.L_x_46:
        /* <DEDUP_REMOVED lines=12> */
.L_x_49:
[----:B------:R-:W-:Y:S05]  /*3170*/  BSYNC B1 ;  /* 0x0000000000017941 */ /* 0x000fea0003800000 */
.L_x_48:
        /* <DEDUP_REMOVED lines=13> */
.L_x_51:
[----:B------:R-:W-:Y:S05]  /*3250*/  BSYNC B1 ;  /* 0x0000000000017941 */ /* 0x000fea0003800000 */
.L_x_50:
        /* <DEDUP_REMOVED lines=13> */
.L_x_53:
[----:B------:R-:W-:Y:S05]  /*3330*/  BSYNC B1 ;  /* 0x0000000000017941 */ /* 0x000fea0003800000 */
.L_x_52:
        /* <DEDUP_REMOVED lines=12> */
.L_x_55:
[----:B------:R-:W-:Y:S05]  /*3400*/  BSYNC B1 ;  /* 0x0000000000017941 */ /* 0x000fea0003800000 */
.L_x_54:
        /* <DEDUP_REMOVED lines=12> */
.L_x_57:
[----:B------:R-:W-:Y:S05]  /*34d0*/  BSYNC B1 ;  /* 0x0000000000017941 */ /* 0x000fea0003800000 */
.L_x_56:
        /* <DEDUP_REMOVED lines=13> */
.L_x_59:
[----:B------:R-:W-:Y:S05]  /*35b0*/  BSYNC B1 ;  /* 0x0000000000017941 */ /* 0x000fea0003800000 */
.L_x_58:
        /* <DEDUP_REMOVED lines=13> */
.L_x_61:
[----:B------:R-:W-:Y:S05]  /*3690*/  BSYNC B1 ;  /* 0x0000000000017941 */ /* 0x000fea0003800000 */
.L_x_60:
        /* <DEDUP_REMOVED lines=12> */
.L_x_63:
[----:B------:R-:W-:Y:S05]  /*3760*/  BSYNC B1 ;  /* 0x0000000000017941 */ /* 0x000fea0003800000 */
.L_x_62:
        /* <DEDUP_REMOVED lines=12> */
.L_x_65:
[----:B------:R-:W-:Y:S05]  /*3830*/  BSYNC B1 ;  /* 0x0000000000017941 */ /* 0x000fea0003800000 */
.L_x_64:
        /* <DEDUP_REMOVED lines=13> */
.L_x_67:
[----:B------:R-:W-:Y:S05]  /*3910*/  BSYNC B1 ;  /* 0x0000000000017941 */ /* 0x000fea0003800000 */
.L_x_66:
        /* <DEDUP_REMOVED lines=13> */
.L_x_69:
[----:B------:R-:W-:Y:S05]  /*39f0*/  BSYNC B1 ;  /* 0x0000000000017941 */ /* 0x000fea0003800000 */
.L_x_68:
        /* <DEDUP_REMOVED lines=12> */
.L_x_71:
[----:B------:R-:W-:Y:S05]  /*3ac0*/  BSYNC B1 ;  /* 0x0000000000017941 */ /* 0x000fea0003800000 */
.L_x_70:
        /* <DEDUP_REMOVED lines=12> */
.L_x_73:
[----:B------:R-:W-:Y:S05]  /*3b90*/  BSYNC B1 ;  /* 0x0000000000017941 */ /* 0x000fea0003800000 */
.L_x_72:
        /* <DEDUP_REMOVED lines=13> */
.L_x_75:
[----:B------:R-:W-:Y:S05]  /*3c70*/  BSYNC B1 ;  /* 0x0000000000017941 */ /* 0x000fea0003800000 */
.L_x_74:
        /* <DEDUP_REMOVED lines=13> */
.L_x_77:
[----:B------:R-:W-:Y:S05]  /*3d50*/  BSYNC B1 ;  /* 0x0000000000017941 */ /* 0x000fea0003800000 */
.L_x_76:
        /* <DEDUP_REMOVED lines=12> */
.L_x_79:
[----:B------:R-:W-:Y:S05]  /*3e20*/  BSYNC B1 ;  /* 0x0000000000017941 */ /* 0x000fea0003800000 */
.L_x_78:
[----:B-----5:R-:W-:Y:S01]  /*3e30*/  LOP3.LUT R27, R27, 0xff, RZ, 0xc0, !PT ;  /* 0x000000ff1b1b7812 */ /* 0x020fe200078ec0ff */
[----:B------:R-:W-:Y:S01]  /*3e40*/  BSSY B1, `(.L_x_80) ;  /* 0x000000b000017945 */ /* 0x000fe20003800000 */
[----:B------:R-:W-:Y:S02]  /*3e50*/  ISETP.LT.OR P1, PT, R25, 0x9, !P1 ;  /* 0x000000091900780c */ /* 0x000fe40004f21670 */
[----:B------:R-:W-:-:S05]  /*3e60*/  F2FP.F16.E5M2.UNPACK_B R27, R27 ;  /* 0x0000001bff1b723e */ /* 0x000fca00020004ff */
[----:B------:R-:W-:-:S05]  /*3e70*/  HADD2.F32 R27, -RZ, R27.H0_H0 ;  /* 0x2000001bff1b7230 */ /* 0x000fca0000004100 */
[----:B------:R-:W-:-:S04]  /*3e80*/  FMUL R28, R27, R10 ;  /* 0x0000000a1b1c7220 */ /* 0x000fc80000400000 */
[----:B------:R-:W-:Y:S01]  /*3e90*/  FFMA R28, R23, R3, R28 ;  /* 0x00000003171c7223 */ /* 0x000fe2000000001c */
[----:B------:R-:W-:-:S04]  /*3ea0*/  PRMT R23, RZ, 0x7610, R23 ;  /* 0x00007610ff177816 */ /* 0x000fc80000000017 */
[----:B------:R-:W-:-:S05]  /*3eb0*/  F2FP.SATFINITE.E5M2.F32.PACK_AB_MERGE_C R27, RZ, R28, RZ ;  /* 0x0000001cff1b723e */ /* 0x000fca00048060ff */
[----:B------:R0:W-:Y:S01]  /*3ec0*/  @!P0 STG.E.U8 desc[UR18][R6.64+0x28], R27 ;  /* 0x0000281b06008986 */ /* 0x0001e2000c101112 */
[----:B------:R-:W-:Y:S05]  /*3ed0*/  @P1 BRA `(.L_x_81) ;  /* 0x0000000000041947 */ /* 0x000fea0003800000 */
[----:B------:R0:W5:Y:S02]  /*3ee0*/  LDG.E.U8 R23, desc[UR18][R16.64+0x29] ;  /* 0x0000291210177981 */ /* 0x000164000c1e1100 */
.L_x_81:
[----:B------:R-:W-:Y:S05]  /*3ef0*/  BSYNC B1 ;  /* 0x0000000000017941 */ /* 0x000fea0003800000 */
.L_x_80:
        /* <DEDUP_REMOVED lines=8> */
[----:B0-----:R-:W-:Y:S02]  /*3f80*/  F2FP.SATFINITE.E5M2.F32.PACK_AB_MERGE_C R27, RZ, R23, RZ ;  /* 0x00000017ff1b723e */ /* 0x001fe400048060ff */
[----:B------:R-:W-:-:S03]  /*3f90*/  PRMT R23, RZ, 0x7610, R23 ;  /* 0x00007610ff177816 */ /* 0x000fc60000000017 */
[----:B------:R0:W-:Y:S01]  /*3fa0*/  @!P1 STG.E.U8 desc[UR18][R6.64+0x29], R27 ;  /* 0x0000291b06009986 */ /* 0x0001e2000c101112 */
[----:B------:R-:W-:Y:S05]  /*3fb0*/  @P2 BRA `(.L_x_83) ;  /* 0x0000000000042947 */ /* 0x000fea0003800000 */
[----:B------:R0:W5:Y:S02]  /*3fc0*/  LDG.E.U8 R23, desc[UR18][R12.64+0x30] ;  /* 0x000030120c177981 */ /* 0x000164000c1e1100 */
.L_x_83:
[----:B------:R-:W-:Y:S05]  /*3fd0*/  BSYNC B1 ;  /* 0x0000000000017941 */ /* 0x000fea0003800000 */
.L_x_82:
[----:B-----5:R-:W-:Y:S01]  /*3fe0*/  LOP3.LUT R23, R23, 0xff, RZ, 0xc0, !PT ;  /* 0x000000ff17177812 */ /* 0x020fe200078ec0ff */
[----:B------:R-:W-:Y:S01]  /*3ff0*/  BSSY B1, `(.L_x_84) ;  /* 0x000000c000017945 */ /* 0x000fe20003800000 */
[----:B------:R-:W-:Y:S02]  /*4000*/  ISETP.GE.AND P1, PT, R26, 0x32, PT ;  /* 0x000000321a00780c */ /* 0x000fe40003f26270 */
[----:B------:R-:W-:Y:S02]  /*4010*/  F2FP.F16.E5M2.UNPACK_B R23, R23 ;  /* 0x00000017ff17723e */ /* 0x000fe400020004ff */
[----:B------:R-:W-:-:S03]  /*4020*/  ISETP.LT.OR P3, PT, R25, 0x1, !P1 ;  /* 0x000000011900780c */ /* 0x000fc60004f61670 */
        /* <DEDUP_REMOVED lines=8> */
.L_x_85:
[----:B------:R-:W-:Y:S05]  /*40b0*/  BSYNC B1 ;  /* 0x0000000000017941 */ /* 0x000fea0003800000 */
.L_x_84:
[----:B-----5:R-:W-:Y:S01]  /*40c0*/  LOP3.LUT R21, R21, 0xff, RZ, 0xc0, !PT ;  /* 0x000000ff15157812 */ /* 0x020fe200078ec0ff */
[----:B------:R-:W-:Y:S01]  /*40d0*/  BSSY B1, `(.L_x_86) ;  /* 0x000000b000017945 */ /* 0x000fe20003800000 */
[----:B------:R-:W-:Y:S02]  /*40e0*/  ISETP.LT.OR P0, PT, R25, 0x9, !P0 ;  /* 0x000000091900780c */ /* 0x000fe40004701670 */
[----:B------:R-:W-:-:S05]  /*40f0*/  F2FP.F16.E5M2.UNPACK_B R21, R21 ;  /* 0x00000015ff15723e */ /* 0x000fca00020004ff */
        /* <DEDUP_REMOVED lines=8> */
.L_x_87:
[----:B------:R-:W-:Y:S05]  /*4180*/  BSYNC B1 ;  /* 0x0000000000017941 */ /* 0x000fea0003800000 */
.L_x_86:
        /* <DEDUP_REMOVED lines=12> */
.L_x_89:
[----:B------:R-:W-:Y:S05]  /*4250*/  BSYNC B1 ;  /* 0x0000000000017941 */ /* 0x000fea0003800000 */
.L_x_88:
        /* <DEDUP_REMOVED lines=13> */
.L_x_91:
[----:B------:R-:W-:Y:S05]  /*4330*/  BSYNC B1 ;  /* 0x0000000000017941 */ /* 0x000fea0003800000 */
.L_x_90:
        /* <DEDUP_REMOVED lines=13> */
.L_x_93:
[----:B------:R-:W-:Y:S05]  /*4410*/  BSYNC B1 ;  /* 0x0000000000017941 */ /* 0x000fea0003800000 */
.L_x_92:
[----:B-----5:R-:W-:Y:S01]  /*4420*/  LOP3.LUT R15, R15, 0xff, RZ, 0xc0, !PT ;  /* 0x000000ff0f0f7812 */ /* 0x020fe200078ec0ff */
[----:B------:R-:W-:Y:S01]  /*4430*/  BSSY B1, `(.L_x_94) ;  /* 0x000000b000017945 */ /* 0x000fe20003800000 */
[----:B------:R-:W-:Y:S02]  /*4440*/  ISETP.LT.OR P0, PT, R25, 0x9, !P0 ;  /* 0x000000091900780c */ /* 0x000fe40004701670 */
[----:B------:R-:W-:Y:S02]  /*4450*/  F2FP.F16.E5M2.UNPACK_B R15, R15 ;  /* 0x0000000fff0f723e */ /* 0x000fe400020004ff */
[----:B0-2---:R-:W-:-:S03]  /*4460*/  PRMT R12, RZ, 0x7610, R12 ;  /* 0x00007610ff0c7816 */ /* 0x005fc6000000000c */
[----:B------:R-:W-:-:S05]  /*4470*/  HADD2.F32 R15, -RZ, R15.H0_H0 ;  /* 0x2000000fff0f7230 */ /* 0x000fca0000004100 */
[----:B------:R-:W-:-:S04]  /*4480*/  FMUL R15, R15, R10 ;  /* 0x0000000a0f0f7220 */ /* 0x000fc80000400000 */
[----:B------:R-:W-:-:S05]  /*4490*/  FFMA R15, R18, R3, R15 ;  /* 0x00000003120f7223 */ /* 0x000fca000000000f */
[----:B------:R-:W-:-:S05]  /*44a0*/  F2FP.SATFINITE.E5M2.F32.PACK_AB_MERGE_C R15, RZ, R15, RZ ;  /* 0x0000000fff0f723e */ /* 0x000fca00048060ff */
[----:B------:R0:W-:Y:S01]  /*44b0*/  @!P3 STG.E.U8 desc[UR18][R8.64+0x39], R15 ;  /* 0x0000390f0800b986 */ /* 0x0001e2000c101112 */
[----:B------:R-:W-:Y:S05]  /*44c0*/  @P0 BRA `(.L_x_95) ;  /* 0x0000000000040947 */ /* 0x000fea0003800000 */
[----:B------:R2:W5:Y:S02]  /*44d0*/  LDG.E.U8 R12, desc[UR18][R16.64+0x38] ;  /* 0x00003812100c7981 */ /* 0x000564000c1e1100 */
.L_x_95:
[----:B------:R-:W-:Y:S05]  /*44e0*/  BSYNC B1 ;  /* 0x0000000000017941 */ /* 0x000fea0003800000 */
.L_x_94:
[----:B-----5:R-:W-:Y:S01]  /*44f0*/  LOP3.LUT R12, R12, 0xff, RZ, 0xc0, !PT ;  /* 0x000000ff0c0c7812 */ /* 0x020fe200078ec0ff */
[----:B------:R-:W-:Y:S01]  /*4500*/  BSSY B1, `(.L_x_96) ;  /* 0x000000b000017945 */ /* 0x000fe20003800000 */
[----:B------:R-:W-:Y:S02]  /*4510*/  ISETP.LT.OR P1, PT, R25, 0x9, !P1 ;  /* 0x000000091900780c */ /* 0x000fe40004f21670 */
[----:B------:R-:W-:-:S05]  /*4520*/  F2FP.F16.E5M2.UNPACK_B R12, R12 ;  /* 0x0000000cff0c723e */ /* 0x000fca00020004ff */
[----:B01----:R-:W-:-:S05]  /*4530*/  HADD2.F32 R9, -RZ, R12.H0_H0 ;  /* 0x2000000cff097230 */ /* 0x003fca0000004100 */
[----:B------:R-:W-:-:S04]  /*4540*/  FMUL R8, R9, R10 ;  /* 0x0000000a09087220 */ /* 0x000fc80000400000 */
[----:B------:R-:W-:-:S05]  /*4550*/  FFMA R8, R11, R3, R8 ;  /* 0x000000030b087223 */ /* 0x000fca0000000008 */
[----:B------:R-:W-:Y:S02]  /*4560*/  F2FP.SATFINITE.E5M2.F32.PACK_AB_MERGE_C R9, RZ, R8, RZ ;  /* 0x00000008ff09723e */ /* 0x000fe400048060ff */
[----:B------:R-:W-:-:S03]  /*4570*/  PRMT R8, RZ, 0x7610, R8 ;  /* 0x00007610ff087816 */ /* 0x000fc60000000008 */
[----:B------:R0:W-:Y:S01]  /*4580*/  @!P0 STG.E.U8 desc[UR18][R6.64+0x38], R9 ;  /* 0x0000380906008986 */ /* 0x0001e2000c101112 */
[----:B------:R-:W-:Y:S05]  /*4590*/  @P1 BRA `(.L_x_97) ;  /* 0x0000000000041947 */ /* 0x000fea0003800000 */
[----:B------:R1:W5:Y:S02]  /*45a0*/  LDG.E.U8 R8, desc[UR18][R16.64+0x39] ;  /* 0x0000391210087981 */ /* 0x000364000c1e1100 */
.L_x_97:
[----:B------:R-:W-:Y:S05]  /*45b0*/  BSYNC B1 ;  /* 0x0000000000017941 */ /* 0x000fea0003800000 */
.L_x_96:
[----:B------:R-:W-:Y:S05]  /*45c0*/  @P1 BRA `(.L_x_98) ;  /* 0x0000000800601947 */ /* 0x000fea0003800000 */
[----:B-----5:R-:W-:-:S04]  /*45d0*/  LOP3.LUT R8, R8, 0xff, RZ, 0xc0, !PT ;  /* 0x000000ff08087812 */ /* 0x020fc800078ec0ff */
[----:B------:R-:W-:-:S05]  /*45e0*/  F2FP.F16.E5M2.UNPACK_B R8, R8 ;  /* 0x00000008ff08723e */ /* 0x000fca00020004ff */
[----:B0-----:R-:W-:-:S05]  /*45f0*/  HADD2.F32 R9, -RZ, R8.H0_H0 ;  /* 0x20000008ff097230 */ /* 0x001fca0000004100 */
[----:B------:R-:W-:-:S04]  /*4600*/  FMUL R9, R9, R10 ;  /* 0x0000000a09097220 */ /* 0x000fc80000400000 */
[----:B------:R-:W-:-:S05]  /*4610*/  FFMA R9, R14, R3, R9 ;  /* 0x000000030e097223 */ /* 0x000fca0000000009 */
[----:B------:R-:W-:-:S05]  /*4620*/  F2FP.SATFINITE.E5M2.F32.PACK_AB_MERGE_C R9, RZ, R9, RZ ;  /* 0x00000009ff09723e */ /* 0x000fca00048060ff */
[----:B------:R0:W-:Y:S01]  /*4630*/  STG.E.U8 desc[UR18][R6.64+0x39], R9 ;  /* 0x0000390906007986 */ /* 0x0001e2000c101112 */
[----:B------:R-:W-:Y:S05]  /*4640*/  BRA `(.L_x_98) ;  /* 0x0000000800407947 */ /* 0x000fea0003800000 */
.L_x_33:
[C---:B------:R-:W-:Y:S01]  /*4650*/  ISETP.GE.AND P3, PT, R26.reuse, 0x1, PT ;  /* 0x000000011a00780c */ /* 0x040fe20003f66270 */
[-C--:B--2---:R-:W-:Y:S01]  /*4660*/  FMUL R79, R79, R3.reuse ;  /* 0x000000034f4f7220 */ /* 0x084fe20000400000 */
[----:B------:R-:W-:Y:S01]  /*4670*/  ISETP.GE.AND P0, PT, R26, 0x2, PT ;  /* 0x000000021a00780c */ /* 0x000fe20003f06270 */
[-C--:B------:R-:W-:Y:S01]  /*4680*/  FMUL R78, R78, R3.reuse ;  /* 0x000000034e4e7220 */ /* 0x080fe20000400000 */
[----:B------:R-:W-:Y:S01]  /*4690*/  ISETP.LT.OR P1, PT, R25, 0x1, !P3 ;  /* 0x000000011900780c */ /* 0x000fe20005f21670 */
[-C--:B------:R-:W-:Y:S01]  /*46a0*/  FMUL R77, R77, R3.reuse ;  /* 0x000000034d4d7220 */ /* 0x080fe20000400000 */
[C---:B------:R-:W-:Y:S01]  /*46b0*/  ISETP.LT.OR P2, PT, R25.reuse, 0x1, !P0 ;  /* 0x000000011900780c */ /* 0x040fe20004741670 */
[-C--:B------:R-:W-:Y:S01]  /*46c0*/  FMUL R76, R76, R3.reuse ;  /* 0x000000034c4c7220 */ /* 0x080fe20000400000 */
[----:B------:R-:W-:Y:S01]  /*46d0*/  ISETP.LT.OR P3, PT, R25, 0x9, !P3 ;  /* 0x000000091900780c */ /* 0x000fe20005f61670 */
[----:B------:R-:W-:Y:S01]  /*46e0*/  FMUL R75, R75, R3 ;  /* 0x000000034b4b7220 */ /* 0x000fe20000400000 */
[----:B------:R-:W-:Y:S01]  /*46f0*/  F2FP.SATFINITE.E5M2.F32.PACK_AB_MERGE_C R79, RZ, R79, RZ ;  /* 0x0000004fff4f723e */ /* 0x000fe200048060ff */
[-C--:B------:R-:W-:Y:S01]  /*4700*/  FMUL R74, R74, R3.reuse ;  /* 0x000000034a4a7220 */ /* 0x080fe20000400000 */
[----:B------:R-:W-:Y:S01]  /*4710*/  F2FP.SATFINITE.E5M2.F32.PACK_AB_MERGE_C R13, RZ, R78, RZ ;  /* 0x0000004eff0d723e */ /* 0x000fe200048060ff */
[----:B------:R-:W-:Y:S01]  /*4720*/  FMUL R73, R73, R3 ;  /* 0x0000000349497220 */ /* 0x000fe20000400000 */
[----:B------:R-:W-:Y:S01]  /*4730*/  F2FP.SATFINITE.E5M2.F32.PACK_AB_MERGE_C R77, RZ, R77, RZ ;  /* 0x0000004dff4d723e */ /* 0x000fe200048060ff */
[-C--:B------:R-:W-:Y:S01]  /*4740*/  FMUL R72, R72, R3.reuse ;  /* 0x0000000348487220 */ /* 0x080fe20000400000 */
[----:B------:R-:W-:Y:S01]  /*4750*/  ISETP.LT.OR P0, PT, R25, 0x9, !P0 ;  /* 0x000000091900780c */ /* 0x000fe20004701670 */
[----:B------:R-:W-:Y:S01]  /*4760*/  @!P1 STG.E.U8 desc[UR18][R8.64], R79 ;  /* 0x0000004f08009986 */ /* 0x000fe2000c101112 */
[C---:B------:R-:W-:Y:S01]  /*4770*/  ISETP.GE.AND P1, PT, R26.reuse, 0x9, PT ;  /* 0x000000091a00780c */ /* 0x040fe20003f26270 */
[----:B------:R-:W-:Y:S01]  /*4780*/  FMUL R71, R71, R3 ;  /* 0x0000000347477220 */ /* 0x000fe20000400000 */
[----:B------:R-:W-:Y:S01]  /*4790*/  F2FP.SATFINITE.E5M2.F32.PACK_AB_MERGE_C R75, RZ, R75, RZ ;  /* 0x0000004bff4b723e */ /* 0x000fe200048060ff */
[----:B------:R0:W-:Y:S01]  /*47a0*/  @!P2 STG.E.U8 desc[UR18][R8.64+0x1], R13 ;  /* 0x0000010d0800a986 */ /* 0x0001e2000c101112 */
[----:B------:R-:W-:Y:S01]  /*47b0*/  ISETP.GE.AND P2, PT, R26, 0xa, PT ;  /* 0x0000000a1a00780c */ /* 0x000fe20003f46270 */
[-C--:B------:R-:W-:Y:S01]  /*47c0*/  FMUL R70, R70, R3.reuse ;  /* 0x0000000346467220 */ /* 0x080fe20000400000 */
[----:B------:R-:W-:Y:S01]  /*47d0*/  F2FP.SATFINITE.E5M2.F32.PACK_AB_MERGE_C R17, RZ, R74, RZ ;  /* 0x0000004aff11723e */ /* 0x000fe200048060ff */
[----:B------:R-:W-:Y:S01]  /*47e0*/  @!P3 STG.E.U8 desc[UR18][R6.64], R77 ;  /* 0x0000004d0600b986 */ /* 0x000fe2000c101112 */
[C---:B------:R-:W-:Y:S01]  /*47f0*/  ISETP.LT.OR P3, PT, R25.reuse, 0x1, !P1 ;  /* 0x000000011900780c */ /* 0x040fe20004f61670 */
[-C--:B------:R-:W-:Y:S01]  /*4800*/  FMUL R68, R68, R3.reuse ;  /* 0x0000000344447220 */ /* 0x080fe20000400000 */
[----:B------:R-:W-:Y:S01]  /*4810*/  ISETP.LT.OR P5, PT, R25, 0x1, !P2 ;  /* 0x000000011900780c */ /* 0x000fe200057a1670 */
[-C--:B------:R-:W-:Y:S01]  /*4820*/  FMUL R67, R67, R3.reuse ;  /* 0x0000000343437220 */ /* 0x080fe20000400000 */
[----:B------:R-:W-:Y:S01]  /*4830*/  ISETP.LT.OR P1, PT, R25, 0x9, !P1 ;  /* 0x000000091900780c */ /* 0x000fe20004f21670 */
[----:B------:R-:W-:Y:S01]  /*4840*/  FMUL R65, R65, R3 ;  /* 0x0000000341417220 */ /* 0x000fe20000400000 */
[----:B------:R-:W-:Y:S01]  /*4850*/  F2FP.SATFINITE.E5M2.F32.PACK_AB_MERGE_C R73, RZ, R73, RZ ;  /* 0x00000049ff49723e */ /* 0x000fe200048060ff */
[-C--:B------:R-:W-:Y:S01]  /*4860*/  FMUL R66, R66, R3.reuse ;  /* 0x0000000342427220 */ /* 0x080fe20000400000 */
[----:B0-----:R-:W-:Y:S01]  /*4870*/  F2FP.SATFINITE.E5M2.F32.PACK_AB_MERGE_C R13, RZ, R76, RZ ;  /* 0x0000004cff0d723e */ /* 0x001fe200048060ff */
[-C--:B------:R-:W-:Y:S01]  /*4880*/  FMUL R64, R64, R3.reuse ;  /* 0x0000000340407220 */ /* 0x080fe20000400000 */
[----:B------:R-:W-:Y:S01]  /*4890*/  ISETP.LT.OR P2, PT, R25, 0x9, !P2 ;  /* 0x000000091900780c */ /* 0x000fe20005741670 */
[-C--:B------:R-:W-:Y:S01]  /*48a0*/  FMUL R63, R63, R3.reuse ;  /* 0x000000033f3f7220 */ /* 0x080fe20000400000 */
[----:B------:R-:W-:Y:S01]  /*48b0*/  F2FP.SATFINITE.E5M2.F32.PACK_AB_MERGE_C R27, RZ, R72, RZ ;  /* 0x00000048ff1b723e */ /* 0x000fe200048060ff */
[----:B------:R0:W-:Y:S01]  /*48c0*/  @!P0 STG.E.U8 desc[UR18][R6.64+0x1], R13 ;  /* 0x0000010d06008986 */ /* 0x0001e2000c101112 */
[C---:B------:R-:W-:Y:S01]  /*48d0*/  ISETP.GE.AND P0, PT, R26.reuse, 0x11, PT ;  /* 0x000000111a00780c */ /* 0x040fe20003f06270 */
[----:B------:R-:W-:Y:S01]  /*48e0*/  FMUL R61, R61, R3 ;  /* 0x000000033d3d7220 */ /* 0x000fe20000400000 */
[----:B------:R-:W-:Y:S01]  /*48f0*/  F2FP.SATFINITE.E5M2.F32.PACK_AB_MERGE_C R71, RZ, R71, RZ ;  /* 0x00000047ff47723e */ /* 0x000fe200048060ff */
[----:B------:R-:W-:Y:S01]  /*4900*/  @!P3 STG.E.U8 desc[UR18][R8.64+0x8], R75 ;  /* 0x0000084b0800b986 */ /* 0x000fe2000c101112 */
[----:B------:R-:W-:Y:S01]  /*4910*/  ISETP.GE.AND P3, PT, R26, 0x12, PT ;  /* 0x000000121a00780c */ /* 0x000fe20003f66270 */
[----:B------:R-:W-:Y:S01]  /*4920*/  FMUL R62, R62, R3 ;  /* 0x000000033e3e7220 */ /* 0x000fe20000400000 */
[----:B------:R-:W-:Y:S01]  /*4930*/  F2FP.SATFINITE.E5M2.F32.PACK_AB_MERGE_C R67, RZ, R67, RZ ;  /* 0x00000043ff43723e */ /* 0x000fe200048060ff */
[----:B------:R1:W-:Y:S01]  /*4940*/  @!P5 STG.E.U8 desc[UR18][R8.64+0x9], R17 ;  /* 0x000009110800d986 */ /* 0x0003e2000c101112 */
[----:B------:R-:W-:Y:S01]  /*4950*/  ISETP.LT.OR P5, PT, R25, 0x1, !P3 ;  /* 0x000000011900780c */ /* 0x000fe20005fa1670 */
[-C--:B------:R-:W-:Y:S01]  /*4960*/  FMUL R59, R59, R3.reuse ;  /* 0x000000033b3b7220 */ /* 0x080fe20000400000 */
[C---:B------:R-:W-:Y:S01]  /*4970*/  ISETP.LT.OR P3, PT, R25.reuse, 0x9, !P3 ;  /* 0x000000091900780c */ /* 0x040fe20005f61670 */
[----:B------:R-:W-:Y:S01]  /*4980*/  @!P1 STG.E.U8 desc[UR18][R6.64+0x8], R73 ;  /* 0x0000084906009986 */ /* 0x000fe2000c101112 */
[----:B------:R-:W-:Y:S01]  /*4990*/  ISETP.LT.OR P1, PT, R25, 0x1, !P0 ;  /* 0x000000011900780c */ /* 0x000fe20004721670 */
[-C--:B------:R-:W-:Y:S01]  /*49a0*/  FMUL R60, R60, R3.reuse ;  /* 0x000000033c3c7220 */ /* 0x080fe20000400000 */
[----:B0-----:R-:W-:Y:S01]  /*49b0*/  F2FP.SATFINITE.E5M2.F32.PACK_AB_MERGE_C R13, RZ, R70, RZ ;  /* 0x00000046ff0d723e */ /* 0x001fe200048060ff */
[----:B------:R-:W-:Y:S01]  /*49c0*/  @!P2 STG.E.U8 desc[UR18][R6.64+0x9], R27 ;  /* 0x0000091b0600a986 */ /* 0x000fe2000c101112 */
[----:B------:R-:W-:Y:S01]  /*49d0*/  ISETP.GE.AND P2, PT, R26, 0x19, PT ;  /* 0x000000191a00780c */ /* 0x000fe20003f46270 */
[-C--:B------:R-:W-:Y:S01]  /*49e0*/  FMUL R57, R57, R3.reuse ;  /* 0x0000000339397220 */ /* 0x080fe20000400000 */
[C---:B------:R-:W-:Y:S01]  /*49f0*/  ISETP.LT.OR P0, PT, R25.reuse, 0x9, !P0 ;  /* 0x000000091900780c */ /* 0x040fe20004701670 */
[-C--:B------:R-:W-:Y:S01]  /*4a00*/  FMUL R58, R58, R3.reuse ;  /* 0x000000033a3a7220 */ /* 0x080fe20000400000 */
[----:B------:R-:W-:Y:S01]  /*4a10*/  ISETP.LT.OR P6, PT, R25, 0x1, !P2 ;  /* 0x000000011900780c */ /* 0x000fe200057c1670 */
[----:B------:R0:W-:Y:S01]  /*4a20*/  @!P5 STG.E.U8 desc[UR18][R8.64+0x11], R13 ;  /* 0x0000110d0800d986 */ /* 0x0001e2000c101112 */
[----:B-1----:R-:W-:Y:S01]  /*4a30*/  F2FP.SATFINITE.E5M2.F32.PACK_AB_MERGE_C R17, RZ, R68, RZ ;  /* 0x00000044ff11723e */ /* 0x002fe200048060ff */
[----:B------:R-:W-:Y:S01]  /*4a40*/  FMUL R56, R56, R3 ;  /* 0x0000000338387220 */ /* 0x000fe20000400000 */
[----:B------:R-:W-:Y:S01]  /*4a50*/  F2FP.SATFINITE.E5M2.F32.PACK_AB_MERGE_C R65, RZ, R65, RZ ;  /* 0x00000041ff41723e */ /* 0x000fe200048060ff */
[----:B------:R-:W-:Y:S01]  /*4a60*/  @!P1 STG.E.U8 desc[UR18][R8.64+0x10], R71 ;  /* 0x0000104708009986 */ /* 0x000fe2000c101112 */
[----:B------:R-:W-:Y:S01]  /*4a70*/  ISETP.GE.AND P1, PT, R26, 0x1a, PT ;  /* 0x0000001a1a00780c */ /* 0x000fe20003f26270 */
[-C--:B------:R-:W-:Y:S01]  /*4a80*/  FMUL R23, R23, R3.reuse ;  /* 0x0000000317177220 */ /* 0x080fe20000400000 */
[C---:B------:R-:W-:Y:S01]  /*4a90*/  ISETP.LT.OR P2, PT, R25.reuse, 0x9, !P2 ;  /* 0x000000091900780c */ /* 0x040fe20005741670 */
[----:B------:R1:W-:Y:S01]  /*4aa0*/  @!P3 STG.E.U8 desc[UR18][R6.64+0x11], R17 ;  /* 0x000011110600b986 */ /* 0x0003e2000c101112 */
[----:B------:R-:W-:Y:S01]  /*4ab0*/  ISETP.LT.OR P5, PT, R25, 0x1, !P1 ;  /* 0x000000011900780c */ /* 0x000fe20004fa1670 */
[-C--:B------:R-:W-:Y:S01]  /*4ac0*/  FMUL R21, R21, R3.reuse ;  /* 0x0000000315157220 */ /* 0x080fe20000400000 */
[----:B------:R-:W-:Y:S01]  /*4ad0*/  ISETP.LT.OR P3, PT, R25, 0x9, !P1 ;  /* 0x000000091900780c */ /* 0x000fe20004f61670 */
[----:B------:R-:W-:Y:S01]  /*4ae0*/  @!P0 STG.E.U8 desc[UR18][R6.64+0x10], R67 ;  /* 0x0000104306008986 */ /* 0x000fe2000c101112 */
[----:B0-----:R-:W-:Y:S01]  /*4af0*/  F2FP.SATFINITE.E5M2.F32.PACK_AB_MERGE_C R13, RZ, R66, RZ ;  /* 0x00000042ff0d723e */ /* 0x001fe200048060ff */
[-C--:B------:R-:W-:Y:S01]  /*4b00*/  FMUL R22, R22, R3.reuse ;  /* 0x0000000316167220 */ /* 0x080fe20000400000 */
[C---:B------:R-:W-:Y:S01]  /*4b10*/  ISETP.GE.AND P0, PT, R26.reuse, 0x21, PT ;  /* 0x000000211a00780c */ /* 0x040fe20003f06270 */
[----:B------:R-:W-:Y:S01]  /*4b20*/  @!P6 STG.E.U8 desc[UR18][R8.64+0x18], R65 ;  /* 0x000018410800e986 */ /* 0x000fe2000c101112 */
[----:B------:R-:W-:Y:S01]  /*4b30*/  ISETP.GE.AND P1, PT, R26, 0x22, PT ;  /* 0x000000221a00780c */ /* 0x000fe20003f26270 */
[-C--:B------:R-:W-:Y:S01]  /*4b40*/  FMUL R19, R19, R3.reuse ;  /* 0x0000000313137220 */ /* 0x080fe20000400000 */
[C---:B------:R-:W-:Y:S01]  /*4b50*/  ISETP.LT.OR P6, PT, R25.reuse, 0x1, !P0 ;  /* 0x000000011900780c */ /* 0x040fe200047c1670 */
[-C--:B------:R-:W-:Y:S01]  /*4b60*/  FMUL R20, R20, R3.reuse ;  /* 0x0000000314147220 */ /* 0x080fe20000400000 */
[----:B-1----:R-:W-:Y:S01]  /*4b70*/  F2FP.SATFINITE.E5M2.F32.PACK_AB_MERGE_C R17, RZ, R64, RZ ;  /* 0x00000040ff11723e */ /* 0x002fe200048060ff */
[----:B------:R0:W-:Y:S01]  /*4b80*/  @!P5 STG.E.U8 desc[UR18][R8.64+0x19], R13 ;  /* 0x0000190d0800d986 */ /* 0x0001e2000c101112 */
[----:B------:R-:W-:Y:S01]  /*4b90*/  ISETP.LT.OR P5, PT, R25, 0x1, !P1 ;  /* 0x000000011900780c */ /* 0x000fe20004fa1670 */
[----:B------:R-:W-:Y:S01]  /*4ba0*/  FMUL R15, R15, R3 ;  /* 0x000000030f0f7220 */ /* 0x000fe20000400000 */
[----:B------:R-:W-:Y:S01]  /*4bb0*/  F2FP.SATFINITE.E5M2.F32.PACK_AB_MERGE_C R63, RZ, R63, RZ ;  /* 0x0000003fff3f723e */ /* 0x000fe200048060ff */
[----:B------:R1:W-:Y:S01]  /*4bc0*/  @!P3 STG.E.U8 desc[UR18][R6.64+0x19], R17 ;  /* 0x000019110600b986 */ /* 0x0003e2000c101112 */
[----:B------:R-:W-:Y:S01]  /*4bd0*/  F2FP.SATFINITE.E5M2.F32.PACK_AB_MERGE_C R61, RZ, R61, RZ ;  /* 0x0000003dff3d723e */ /* 0x000fe200048060ff */
[-C--:B------:R-:W-:Y:S01]  /*4be0*/  FMUL R18, R18, R3.reuse ;  /* 0x0000000312127220 */ /* 0x080fe20000400000 */
[----:B------:R-:W-:Y:S01]  /*4bf0*/  F2FP.SATFINITE.E5M2.F32.PACK_AB_MERGE_C R27, RZ, R62, RZ ;  /* 0x0000003eff1b723e */ /* 0x000fe200048060ff */
[----:B------:R-:W-:Y:S01]  /*4c00*/  @!P2 STG.E.U8 desc[UR18][R6.64+0x18], R63 ;  /* 0x0000183f0600a986 */ /* 0x000fe2000c101112 */
[----:B------:R-:W-:Y:S01]  /*4c10*/  ISETP.LT.OR P3, PT, R25, 0x9, !P1 ;  /* 0x000000091900780c */ /* 0x000fe20004f61670 */
[-C--:B------:R-:W-:Y:S01]  /*4c20*/  FMUL R11, R11, R3.reuse ;  /* 0x000000030b0b7220 */ /* 0x080fe20000400000 */
[----:B------:R-:W-:Y:S01]  /*4c30*/  ISETP.GE.AND P2, PT, R26, 0x29, PT ;  /* 0x000000291a00780c */ /* 0x000fe20003f46270 */
[----:B------:R-:W-:Y:S01]  /*4c40*/  @!P6 STG.E.U8 desc[UR18][R8.64+0x20], R61 ;  /* 0x0000203d0800e986 */ /* 0x000fe2000c101112 */
[C---:B------:R-:W-:Y:S01]  /*4c50*/  ISETP.LT.OR P0, PT, R25.reuse, 0x9, !P0 ;  /* 0x000000091900780c */ /* 0x040fe20004701670 */
[----:B------:R-:W-:Y:S01]  /*4c60*/  FMUL R14, R14, R3 ;  /* 0x000000030e0e7220 */ /* 0x000fe20000400000 */
[----:B------:R-:W-:Y:S01]  /*4c70*/  ISETP.GE.AND P1, PT, R26, 0x2a, PT ;  /* 0x0000002a1a00780c */ /* 0x000fe20003f26270 */
[----:B------:R-:W-:Y:S01]  /*4c80*/  @!P5 STG.E.U8 desc[UR18][R8.64+0x21], R27 ;  /* 0x0000211b0800d986 */ /* 0x000fe2000c101112 */
[----:B------:R-:W-:-:S02]  /*4c90*/  ISETP.LT.OR P6, PT, R25, 0x1, !P2 ;  /* 0x000000011900780c */ /* 0x000fc400057c1670 */
[C---:B------:R-:W-:Y:S02]  /*4ca0*/  ISETP.LT.OR P5, PT, R25.reuse, 0x1, !P1 ;  /* 0x000000011900780c */ /* 0x040fe40004fa1670 */
[----:B------:R-:W-:Y:S02]  /*4cb0*/  F2FP.SATFINITE.E5M2.F32.PACK_AB_MERGE_C R59, RZ, R59, RZ ;  /* 0x0000003bff3b723e */ /* 0x000fe400048060ff */
[----:B0-----:R-:W-:Y:S02]  /*4cc0*/  F2FP.SATFINITE.E5M2.F32.PACK_AB_MERGE_C R13, RZ, R60, RZ ;  /* 0x0000003cff0d723e */ /* 0x001fe400048060ff */
[----:B------:R-:W-:Y:S01]  /*4cd0*/  F2FP.SATFINITE.E5M2.F32.PACK_AB_MERGE_C R57, RZ, R57, RZ ;  /* 0x00000039ff39723e */ /* 0x000fe200048060ff */
[----:B------:R-:W-:Y:S01]  /*4ce0*/  @!P0 STG.E.U8 desc[UR18][R6.64+0x20], R59 ;  /* 0x0000203b06008986 */ /* 0x000fe2000c101112 */
[----:B-1----:R-:W-:Y:S02]  /*4cf0*/  F2FP.SATFINITE.E5M2.F32.PACK_AB_MERGE_C R17, RZ, R58, RZ ;  /* 0x0000003aff11723e */ /* 0x002fe400048060ff */
[C---:B------:R-:W-:Y:S01]  /*4d00*/  ISETP.LT.OR P1, PT, R25.reuse, 0x9, !P1 ;  /* 0x000000091900780c */ /* 0x040fe20004f21670 */
[----:B------:R0:W-:Y:S01]  /*4d10*/  @!P3 STG.E.U8 desc[UR18][R6.64+0x21], R13 ;  /* 0x0000210d0600b986 */ /* 0x0001e2000c101112 */
[----:B------:R-:W-:-:S02]  /*4d20*/  ISETP.LT.OR P2, PT, R25, 0x9, !P2 ;  /* 0x000000091900780c */ /* 0x000fc40005741670 */
[C---:B------:R-:W-:Y:S01]  /*4d30*/  ISETP.GE.AND P3, PT, R26.reuse, 0x31, PT ;  /* 0x000000311a00780c */ /* 0x040fe20003f66270 */
[----:B------:R-:W-:Y:S01]  /*4d40*/  @!P6 STG.E.U8 desc[UR18][R8.64+0x28], R57 ;  /* 0x000028390800e986 */ /* 0x000fe2000c101112 */
[----:B------:R-:W-:Y:S02]  /*4d50*/  ISETP.GE.AND P0, PT, R26, 0x32, PT ;  /* 0x000000321a00780c */ /* 0x000fe40003f06270 */
[----:B------:R-:W-:Y:S01]  /*4d60*/  F2FP.SATFINITE.E5M2.F32.PACK_AB_MERGE_C R23, RZ, R23, RZ ;  /* 0x00000017ff17723e */ /* 0x000fe200048060ff */
[----:B------:R1:W-:Y:S01]  /*4d70*/  @!P5 STG.E.U8 desc[UR18][R8.64+0x29], R17 ;  /* 0x000029110800d986 */ /* 0x0003e2000c101112 */
[C---:B------:R-:W-:Y:S02]  /*4d80*/  ISETP.LT.OR P5, PT, R25.reuse, 0x1, !P3 ;  /* 0x000000011900780c */ /* 0x040fe40005fa1670 */
[----:B------:R-:W-:Y:S02]  /*4d90*/  ISETP.LT.OR P6, PT, R25, 0x1, !P0 ;  /* 0x000000011900780c */ /* 0x000fe400047c1670 */
[----:B0-----:R-:W-:Y:S01]  /*4da0*/  F2FP.SATFINITE.E5M2.F32.PACK_AB_MERGE_C R13, RZ, R56, RZ ;  /* 0x00000038ff0d723e */ /* 0x001fe200048060ff */
[----:B------:R-:W-:Y:S01]  /*4db0*/  @!P2 STG.E.U8 desc[UR18][R6.64+0x28], R23 ;  /* 0x000028170600a986 */ /* 0x000fe2000c101112 */
[----:B------:R-:W-:-:S02]  /*4dc0*/  F2FP.SATFINITE.E5M2.F32.PACK_AB_MERGE_C R21, RZ, R21, RZ ;  /* 0x00000015ff15723e */ /* 0x000fc400048060ff */
[C---:B------:R-:W-:Y:S01]  /*4dd0*/  ISETP.GE.AND P2, PT, R26.reuse, 0x3a, PT ;  /* 0x0000003a1a00780c */ /* 0x040fe20003f46270 */
[----:B------:R0:W-:Y:S01]  /*4de0*/  @!P1 STG.E.U8 desc[UR18][R6.64+0x29], R13 ;  /* 0x0000290d06009986 */ /* 0x0001e2000c101112 */
[C---:B------:R-:W-:Y:S02]  /*4df0*/  ISETP.LT.OR P1, PT, R25.reuse, 0x9, !P3 ;  /* 0x000000091900780c */ /* 0x040fe40005f21670 */
[----:B-1----:R-:W-:Y:S01]  /*4e00*/  F2FP.SATFINITE.E5M2.F32.PACK_AB_MERGE_C R17, RZ, R22, RZ ;  /* 0x00000016ff11723e */ /* 0x002fe200048060ff */
[----:B------:R-:W-:Y:S01]  /*4e10*/  @!P5 STG.E.U8 desc[UR18][R8.64+0x30], R21 ;  /* 0x000030150800d986 */ /* 0x000fe2000c101112 */
[----:B------:R-:W-:Y:S02]  /*4e20*/  ISETP.GE.AND P3, PT, R26, 0x39, PT ;  /* 0x000000391a00780c */ /* 0x000fe40003f66270 */
[C---:B------:R-:W-:Y:S01]  /*4e30*/  ISETP.LT.OR P0, PT, R25.reuse, 0x9, !P0 ;  /* 0x000000091900780c */ /* 0x040fe20004701670 */
[----:B------:R1:W-:Y:S01]  /*4e40*/  @!P6 STG.E.U8 desc[UR18][R8.64+0x31], R17 ;  /* 0x000031110800e986 */ /* 0x0003e2000c101112 */
[----:B------:R-:W-:-:S02]  /*4e50*/  ISETP.LT.OR P5, PT, R25, 0x1, !P3 ;  /* 0x000000011900780c */ /* 0x000fc40005fa1670 */
[C---:B------:R-:W-:Y:S02]  /*4e60*/  ISETP.LT.OR P6, PT, R25.reuse, 0x1, !P2 ;  /* 0x000000011900780c */ /* 0x040fe400057c1670 */
[C---:B------:R-:W-:Y:S02]  /*4e70*/  ISETP.LT.OR P3, PT, R25.reuse, 0x9, !P3 ;  /* 0x000000091900780c */ /* 0x040fe40005f61670 */
[----:B------:R-:W-:Y:S02]  /*4e80*/  ISETP.LT.OR P2, PT, R25, 0x9, !P2 ;  /* 0x000000091900780c */ /* 0x000fe40005741670 */
[----:B------:R-:W-:Y:S02]  /*4e90*/  F2FP.SATFINITE.E5M2.F32.PACK_AB_MERGE_C R19, RZ, R19, RZ ;  /* 0x00000013ff13723e */ /* 0x000fe400048060ff */
[----:B0-----:R-:W-:Y:S02]  /*4ea0*/  F2FP.SATFINITE.E5M2.F32.PACK_AB_MERGE_C R13, RZ, R20, RZ ;  /* 0x00000014ff0d723e */ /* 0x001fe400048060ff */
[----:B------:R-:W-:Y:S01]  /*4eb0*/  F2FP.SATFINITE.E5M2.F32.PACK_AB_MERGE_C R15, RZ, R15, RZ ;  /* 0x0000000fff0f723e */ /* 0x000fe200048060ff */
[----:B------:R0:W-:Y:S01]  /*4ec0*/  @!P1 STG.E.U8 desc[UR18][R6.64+0x30], R19 ;  /* 0x0000301306009986 */ /* 0x0001e2000c101112 */
[----:B-1----:R-:W-:-:S02]  /*4ed0*/  F2FP.SATFINITE.E5M2.F32.PACK_AB_MERGE_C R17, RZ, R18, RZ ;  /* 0x00000012ff11723e */ /* 0x002fc400048060ff */
[----:B------:R-:W-:Y:S01]  /*4ee0*/  F2FP.SATFINITE.E5M2.F32.PACK_AB_MERGE_C R11, RZ, R11, RZ ;  /* 0x0000000bff0b723e */ /* 0x000fe200048060ff */
[----:B------:R0:W-:Y:S01]  /*4ef0*/  @!P0 STG.E.U8 desc[UR18][R6.64+0x31], R13 ;  /* 0x0000310d06008986 */ /* 0x0001e2000c101112 */
[----:B------:R-:W-:-:S03]  /*4f00*/  F2FP.SATFINITE.E5M2.F32.PACK_AB_MERGE_C R21, RZ, R14, RZ ;  /* 0x0000000eff15723e */ /* 0x000fc600048060ff */
[----:B------:R0:W-:Y:S04]  /*4f10*/  @!P5 STG.E.U8 desc[UR18][R8.64+0x38], R15 ;  /* 0x0000380f0800d986 */ /* 0x0001e8000c101112 */
[----:B------:R0:W-:Y:S04]  /*4f20*/  @!P6 STG.E.U8 desc[UR18][R8.64+0x39], R17 ;  /* 0x000039110800e986 */ /* 0x0001e8000c101112 */
[----:B------:R0:W-:Y:S04]  /*4f30*/  @!P3 STG.E.U8 desc[UR18][R6.64+0x38], R11 ;  /* 0x0000380b0600b986 */ /* 0x0001e8000c101112 */
[----:B------:R0:W-:Y:S02]  /*4f40*/  @!P2 STG.E.U8 desc[UR18][R6.64+0x39], R21 ;  /* 0x000039150600a986 */ /* 0x0001e4000c101112 */
.L_x_98:
[----:B------:R-:W-:Y:S05]  /*4f50*/  BSYNC B0 ;  /* 0x0000000000007941 */ /* 0x000fea0003800000 */
.L_x_32:
[----:B------:R-:W-:Y:S01]  /*4f60*/  ULDC UR6, c[0x0][0xc] ;  /* 0x0000030000067ab9 */ /* 0x000fe20000000800 */
[----:B------:R-:W-:Y:S01]  /*4f70*/  ULDC UR7, c[0x0][0x10] ;  /* 0x0000040000077ab9 */ /* 0x000fe20000000800 */
[----:B0-----:R-:W0:Y:S01]  /*4f80*/  LDC R9, c[0x0][0x14] ;  /* 0x00000500ff097b82 */ /* 0x001e220000000800 */
[----:B------:R-:W-:Y:S01]  /*4f90*/  UIMAD.WIDE.U32 UR6, UR6, UR7, URZ ;  /* 0x00000007060672a5 */ /* 0x000fe2000f8e003f */
[----:B------:R-:W-:Y:S02]  /*4fa0*/  IMAD.MOV.U32 R6, RZ, RZ, R0 ;  /* 0x000000ffff067224 */ /* 0x000fe400078e0000 */
[----:B------:R-:W-:Y:S02]  /*4fb0*/  IMAD.MOV.U32 R7, RZ, RZ, R5 ;  /* 0x000000ffff077224 */ /* 0x000fe400078e0005 */
[----:B------:R-:W-:Y:S02]  /*4fc0*/  IMAD.MOV.U32 R12, RZ, RZ, -0x1 ;  /* 0xffffffffff0c7424 */ /* 0x000fe400078e00ff */
[----:B------:R-:W-:-:S02]  /*4fd0*/  IMAD.MOV.U32 R69, RZ, RZ, -0x1 ;  /* 0xffffffffff457424 */ /* 0x000fc400078e00ff */
[----:B0-----:R-:W-:-:S04]  /*4fe0*/  IMAD.WIDE.U32 R6, R9, UR6, R6 ;  /* 0x0000000609067c25 */ /* 0x001fc8000f8e0006 */
[----:B------:R-:W-:Y:S01]  /*4ff0*/  IMAD R5, R9, UR7, RZ ;  /* 0x0000000709057c24 */ /* 0x000fe2000f8e02ff */
[----:B------:R-:W-:Y:S01]  /*5000*/  ULDC.64 UR6, c[0x0][0x650] ;  /* 0x0001940000067ab9 */ /* 0x000fe20000000a00 */
[----:B------:R-:W-:Y:S01]  /*5010*/  IMAD.MOV.U32 R0, RZ, RZ, R6 ;  /* 0x000000ffff007224 */ /* 0x000fe200078e0006 */
[----:B------:R-:W-:Y:S01]  /*5020*/  ISETP.GE.U32.AND P0, PT, R6, UR6, PT ;  /* 0x0000000606007c0c */ /* 0x000fe2000bf06070 */
[----:B------:R-:W-:Y:S01]  /*5030*/  IMAD.IADD R5, R7, 0x1, R5 ;  /* 0x0000000107057824 */ /* 0x000fe200078e0205 */
[----:B------:R-:W-:-:S04]  /*5040*/  PRMT R7, RZ, 0x7610, R7 ;  /* 0x00007610ff077816 */ /* 0x000fc80000000007 */
[----:B------:R-:W-:-:S13]  /*5050*/  ISETP.GE.U32.AND.EX P0, PT, R5, UR7, PT, P0 ;  /* 0x0000000705007c0c */ /* 0x000fda000bf06100 */
[----:B------:R-:W-:Y:S05]  /*5060*/  @P0 BRA `(.L_x_99) ;  /* 0x0000000400640947 */ /* 0x000fea0003800000 */
[----:B------:R-:W0:Y:S01]  /*5070*/  S2R R20, SR_CTAID.X ;  /* 0x0000000000147919 */ /* 0x000e220000002500 */
[----:B------:R-:W0:Y:S01]  /*5080*/  LDC.64 R14, c[0x0][0x628] ;  /* 0x00018a00ff0e7b82 */ /* 0x000e220000000a00 */
[----:B------:R-:W-:Y:S01]  /*5090*/  ULDC UR6, c[0x0][0x150] ;  /* 0x0000540000067ab9 */ /* 0x000fe20000000800 */
[----:B------:R-:W-:Y:S01]  /*50a0*/  IMAD.MOV.U32 R12, RZ, RZ, R0 ;  /* 0x000000ffff0c7224 */ /* 0x000fe200078e0000 */
[----:B------:R-:W0:Y:S01]  /*50b0*/  S2R R22, SR_CTAID.Y ;  /* 0x0000000000167919 */ /* 0x000e220000002600 */
[----:B------:R-:W-:-:S04]  /*50c0*/  IMAD.MOV.U32 R13, RZ, RZ, R5 ;  /* 0x000000ffff0d7224 */ /* 0x000fc800078e0005 */
[----:B------:R-:W0:Y:S08]  /*50d0*/  LDC R23, c[0x0][0x144] ;  /* 0x00005100ff177b82 */ /* 0x000e300000000800 */
[----:B-1234-:R-:W1:Y:S08]  /*50e0*/  LDC R16, c[0x0][0x630] ;  /* 0x00018c00ff107b82 */ /* 0x01ee700000000800 */
[----:B------:R-:W2:Y:S01]  /*50f0*/  LDC.64 R18, c[0x0][0x620] ;  /* 0x00018800ff127b82 */ /* 0x000ea20000000a00 */
[----:B0-----:R-:W-:-:S04]  /*5100*/  ISETP.NE.U32.AND P0, PT, R14, RZ, PT ;  /* 0x000000ff0e00720c */ /* 0x001fc80003f05070 */
[----:B------:R-:W-:Y:S02]  /*5110*/  ISETP.NE.AND.EX P0, PT, R15, RZ, PT, P0 ;  /* 0x000000ff0f00720c */ /* 0x000fe40003f05300 */
[----:B------:R-:W-:-:S05]  /*5120*/  I2FP.F32.U32 R6, R20 ;  /* 0x0000001400067245 */ /* 0x000fca0000201000 */
[----:B------:R-:W-:-:S04]  /*5130*/  FMUL R6, R6, UR6 ;  /* 0x0000000606067c20 */ /* 0x000fc80008400000 */
[----:B------:R0:W3:Y:S02]  /*5140*/  F2I.U32.TRUNC.NTZ R21, R6 ;  /* 0x0000000600157305 */ /* 0x0000e4000020f000 */
[----:B-1----:R-:W-:Y:S05]  /*5150*/  @!P0 BRA `(.L_x_100) ;  /* 0x0000000000288947 */ /* 0x002fea0003800000 */
[----:B------:R-:W1:Y:S02]  /*5160*/  LDC R7, c[0x0][0x634] ;  /* 0x00018d00ff077b82 */ /* 0x000e640000000800 */
[----:B-1----:R-:W-:-:S05]  /*5170*/  IADD3 R11, P0, R0, R7, RZ ;  /* 0x00000007000b7210 */ /* 0x002fca0007f1e0ff */
[----:B------:R-:W-:-:S04]  /*5180*/  IMAD.X R17, RZ, RZ, R5, P0 ;  /* 0x000000ffff117224 */ /* 0x000fc800000e0605 */
[----:B0-----:R-:W-:-:S04]  /*5190*/  IMAD.WIDE.U32 R6, R17, R14, RZ ;  /* 0x0000000e11067225 */ /* 0x001fc800078e00ff */
[----:B-----5:R-:W-:-:S04]  /*51a0*/  IMAD.WIDE.U32 R8, P0, R11, R15, R6 ;  /* 0x0000000f0b087225 */ /* 0x020fc80007800006 */
[----:B------:R-:W-:-:S04]  /*51b0*/  IMAD.WIDE.U32 R6, R11, R14, RZ ;  /* 0x0000000e0b067225 */ /* 0x000fc800078e00ff */
[----:B------:R-:W-:Y:S01]  /*51c0*/  IMAD.X R13, RZ, RZ, RZ, P0 ;  /* 0x000000ffff0d7224 */ /* 0x000fe200000e06ff */
[----:B------:R-:W-:Y:S01]  /*51d0*/  IADD3 RZ, P0, R7, R8, RZ ;  /* 0x0000000807ff7210 */ /* 0x000fe20007f1e0ff */
[----:B------:R-:W-:-:S04]  /*51e0*/  IMAD.MOV.U32 R12, RZ, RZ, R9 ;  /* 0x000000ffff0c7224 */ /* 0x000fc800078e0009 */
[----:B------:R-:W-:-:S08]  /*51f0*/  IMAD.WIDE.U32.X R12, R17, R15, R12, P0 ;  /* 0x0000000f110c7225 */ /* 0x000fd000000e040c */
.L_x_100:
[-CC-:B------:R-:W-:Y:S01]  /*5200*/  SHF.R.U64 R69, R12, R16.reuse, R13.reuse ;  /* 0x000000100c457219 */ /* 0x180fe2000000120d */
[----:B------:R-:W1:Y:S01]  /*5210*/  LDC.64 R28, c[0x0][0x640] ;  /* 0x00019000ff1c7b82 */ /* 0x000e620000000a00 */
[----:B0-----:R-:W-:Y:S01]  /*5220*/  SHF.R.U32.HI R6, RZ, R16, R13 ;  /* 0x00000010ff067219 */ /* 0x001fe2000001160d */
[----:B---3--:R-:W-:Y:S01]  /*5230*/  IMAD.MOV R21, RZ, RZ, -R21 ;  /* 0x000000ffff157224 */ /* 0x008fe200078e0a15 */
[----:B------:R-:W-:Y:S01]  /*5240*/  IADD3 R9, P0, RZ, -R69, RZ ;  /* 0x80000045ff097210 */ /* 0x000fe20007f1e0ff */
[----:B------:R-:W-:Y:S01]  /*5250*/  ULDC UR6, c[0x0][0x154] ;  /* 0x0000550000067ab9 */ /* 0x000fe20000000800 */
[----:B------:R-:W-:Y:S02]  /*5260*/  IMAD.MOV.U32 R11, RZ, RZ, 0x1 ;  /* 0x00000001ff0b7424 */ /* 0x000fe400078e00ff */
[----:B------:R-:W-:Y:S01]  /*5270*/  IMAD R21, R23, R21, R20 ;  /* 0x0000001517157224 */ /* 0x000fe200078e0214 */
[----:B------:R-:W0:Y:S01]  /*5280*/  LDC R12, c[0x0][0x618] ;  /* 0x00018600ff0c7b82 */ /* 0x000e220000000800 */
[----:B------:R-:W-:-:S02]  /*5290*/  IMAD.X R7, RZ, RZ, ~R6, P0 ;  /* 0x000000ffff077224 */ /* 0x000fc400000e0e06 */
[----:B------:R-:W-:Y:S02]  /*52a0*/  IMAD.MOV.U32 R6, RZ, RZ, R0 ;  /* 0x000000ffff067224 */ /* 0x000fe400078e0000 */
[-C--:B--2--5:R-:W-:Y:S02]  /*52b0*/  IMAD R8, R7, R18.reuse, RZ ;  /* 0x0000001207087224 */ /* 0x0a4fe400078e02ff */
[----:B------:R-:W-:Y:S01]  /*52c0*/  IMAD.MOV.U32 R7, RZ, RZ, R5 ;  /* 0x000000ffff077224 */ /* 0x000fe200078e0005 */
[----:B------:R-:W2:Y:S01]  /*52d0*/  LDC R24, c[0x0][0x608] ;  /* 0x00018200ff187b82 */ /* 0x000ea20000000800 */
[----:B------:R-:W-:-:S04]  /*52e0*/  IMAD.WIDE.U32 R6, R9, R18, R6 ;  /* 0x0000001209067225 */ /* 0x000fc800078e0006 */
[----:B------:R-:W-:-:S03]  /*52f0*/  IMAD R9, R9, R19, R8 ;  /* 0x0000001309097224 */ /* 0x000fc600078e0208 */
[----:B------:R-:W3:Y:S01]  /*5300*/  LDC R26, c[0x0][0x658] ;  /* 0x00019600ff1a7b82 */ /* 0x000ee20000000800 */
[----:B------:R-:W-:Y:S01]  /*5310*/  I2FP.F32.U32 R8, R22 ;  /* 0x0000001600087245 */ /* 0x000fe20000201000 */
[----:B------:R-:W-:Y:S01]  /*5320*/  IMAD.IADD R7, R7, 0x1, R9 ;  /* 0x0000000107077824 */ /* 0x000fe200078e0209 */
[----:B-1----:R-:W-:Y:S01]  /*5330*/  ISETP.NE.U32.AND P0, PT, R28, RZ, PT ;  /* 0x000000ff1c00720c */ /* 0x002fe20003f05070 */
[----:B------:R-:W-:Y:S02]  /*5340*/  IMAD.MOV.U32 R9, RZ, RZ, -0x1 ;  /* 0xffffffffff097424 */ /* 0x000fe400078e00ff */
[----:B------:R-:W-:Y:S02]  /*5350*/  FMUL R8, R8, UR6 ;  /* 0x0000000608087c20 */ /* 0x000fe40008400000 */
[----:B------:R-:W1:Y:S01]  /*5360*/  LDC R19, c[0x0][0x148] ;  /* 0x00005200ff137b82 */ /* 0x000e620000000800 */
[----:B0-----:R-:W-:Y:S01]  /*5370*/  SHF.R.U64 R16, R6, R12, R7 ;  /* 0x0000000c06107219 */ /* 0x001fe20000001207 */
[----:B------:R0:W4:Y:S01]  /*5380*/  F2I.U32.TRUNC.NTZ R17, R8 ;  /* 0x0000000800117305 */ /* 0x000122000020f000 */
[----:B------:R-:W-:-:S02]  /*5390*/  ISETP.NE.AND.EX P0, PT, R29, RZ, PT, P0 ;  /* 0x000000ff1d00720c */ /* 0x000fc40003f05300 */
[----:B------:R-:W-:-:S03]  /*53a0*/  SHF.R.U32.HI R7, RZ, R12, R7 ;  /* 0x0000000cff077219 */ /* 0x000fc60000011607 */
[----:B------:R-:W0:Y:S01]  /*53b0*/  LDC R20, c[0x0][0x600] ;  /* 0x00018000ff147b82 */ /* 0x000e220000000800 */
[-CC-:B--2---:R-:W-:Y:S02]  /*53c0*/  SHF.R.U64 R14, R16, R24.reuse, R7.reuse ;  /* 0x00000018100e7219 */ /* 0x184fe40000001207 */
[----:B------:R-:W-:-:S05]  /*53d0*/  SHF.R.U32.HI R7, RZ, R24, R7 ;  /* 0x00000018ff077219 */ /* 0x000fca0000011607 */
[----:B------:R-:W2:Y:S01]  /*53e0*/  LDC R25, c[0x0][0x648] ;  /* 0x00019200ff197b82 */ /* 0x000ea20000000800 */
[-CC-:B---3--:R-:W-:Y:S02]  /*53f0*/  SHF.R.U64 R18, R14, R26.reuse, R7.reuse ;  /* 0x0000001a0e127219 */ /* 0x188fe40000001207 */
[-C--:B------:R-:W-:Y:S02]  /*5400*/  SHF.L.U32 R9, R9, R26.reuse, RZ ;  /* 0x0000001a09097219 */ /* 0x080fe400000006ff */
[-C--:B------:R-:W-:Y:S01]  /*5410*/  SHF.R.U32.HI R7, RZ, R26.reuse, R7 ;  /* 0x0000001aff077219 */ /* 0x080fe20000011607 */
[----:B------:R-:W-:Y:S01]  /*5420*/  IMAD.MOV.U32 R6, RZ, RZ, R18 ;  /* 0x000000ffff067224 */ /* 0x000fe200078e0012 */
[----:B------:R-:W-:Y:S01]  /*5430*/  SHF.L.U32 R24, R11, R26, RZ ;  /* 0x0000001a0b187219 */ /* 0x000fe200000006ff */
[----:B------:R-:W3:Y:S01]  /*5440*/  LDC R27, c[0x0][0x638] ;  /* 0x00018e00ff1b7b82 */ /* 0x000ee20000000800 */
[----:B------:R-:W-:-:S07]  /*5450*/  LOP3.LUT R23, RZ, R9, RZ, 0x33, !PT ;  /* 0x00000009ff177212 */ /* 0x000fce00078e33ff */
[----:B------:R-:W0:Y:S01]  /*5460*/  LDC R30, c[0x0][0x610] ;  /* 0x00018400ff1e7b82 */ /* 0x000e220000000800 */
[----:B----4-:R-:W-:Y:S05]  /*5470*/  @!P0 BRA `(.L_x_101) ;  /* 0x0000000000288947 */ /* 0x010fea0003800000 */
[----:B------:R-:W4:Y:S02]  /*5480*/  LDC R11, c[0x0][0x64c] ;  /* 0x00019300ff0b7b82 */ /* 0x000f240000000800 */
[----:B----4-:R-:W-:-:S05]  /*5490*/  IADD3 R11, P0, R18, R11, RZ ;  /* 0x0000000b120b7210 */ /* 0x010fca0007f1e0ff */
[----:B------:R-:W-:-:S04]  /*54a0*/  IMAD.X R15, RZ, RZ, R7, P0 ;  /* 0x000000ffff0f7224 */ /* 0x000fc800000e0607 */
[----:B------:R-:W-:-:S04]  /*54b0*/  IMAD.WIDE.U32 R6, R15, R28, RZ ;  /* 0x0000001c0f067225 */ /* 0x000fc800078e00ff */
[----:B0-----:R-:W-:-:S04]  /*54c0*/  IMAD.WIDE.U32 R8, P0, R11, R29, R6 ;  /* 0x0000001d0b087225 */ /* 0x001fc80007800006 */
[----:B------:R-:W-:-:S04]  /*54d0*/  IMAD.WIDE.U32 R6, R11, R28, RZ ;  /* 0x0000001c0b067225 */ /* 0x000fc800078e00ff */
[----:B------:R-:W-:Y:S01]  /*54e0*/  IMAD.X R13, RZ, RZ, RZ, P0 ;  /* 0x000000ffff0d7224 */ /* 0x000fe200000e06ff */
[----:B------:R-:W-:Y:S01]  /*54f0*/  IADD3 RZ, P0, R7, R8, RZ ;  /* 0x0000000807ff7210 */ /* 0x000fe20007f1e0ff */
[----:B------:R-:W-:-:S04]  /*5500*/  IMAD.MOV.U32 R12, RZ, RZ, R9 ;  /* 0x000000ffff0c7224 */ /* 0x000fc800078e0009 */
[----:B------:R-:W-:-:S08]  /*5510*/  IMAD.WIDE.U32.X R6, R15, R29, R12, P0 ;  /* 0x0000001d0f067225 */ /* 0x000fd000000e040c */
.L_x_101:
[----:B--2---:R-:W-:Y:S01]  /*5520*/  SHF.R.U64 R6, R6, R25, R7 ;  /* 0x0000001906067219 */ /* 0x004fe20000001207 */
[----:B0-----:R-:W-:Y:S01]  /*5530*/  VIADD R11, R20, 0xffffffff ;  /* 0xffffffff140b7836 */ /* 0x001fe20000000000 */
[----:B------:R-:W-:Y:S01]  /*5540*/  LOP3.LUT R9, R14, R23, RZ, 0xc0, !PT ;  /* 0x000000170e097212 */ /* 0x000fe200078ec0ff */
[----:B------:R-:W-:Y:S02]  /*5550*/  IMAD.MOV R17, RZ, RZ, -R17 ;  /* 0x000000ffff117224 */ /* 0x000fe400078e0a11 */
[----:B------:R-:W-:Y:S02]  /*5560*/  IMAD.MOV R7, RZ, RZ, -R6 ;  /* 0x000000ffff077224 */ /* 0x000fe400078e0a06 */
[----:B------:R-:W-:Y:S01]  /*5570*/  IMAD R24, R24, R6, R9 ;  /* 0x0000000618187224 */ /* 0x000fe200078e0209 */
[----:B------:R-:W-:Y:S01]  /*5580*/  LOP3.LUT R9, R16, R11, RZ, 0xc0, !PT ;  /* 0x0000000b10097212 */ /* 0x000fe200078ec0ff */
[----:B-1----:R-:W-:Y:S02]  /*5590*/  @P4 IMAD R21, R19, R17, R22 ;  /* 0x0000001113154224 */ /* 0x002fe400078e0216 */
[----:B---3--:R-:W-:-:S02]  /*55a0*/  IMAD R6, R7, R27, R18 ;  /* 0x0000001b07067224 */ /* 0x008fc400078e0212 */
[----:B------:R-:W-:Y:S02]  /*55b0*/  IMAD R24, R24, R30, R21 ;  /* 0x0000001e18187224 */ /* 0x000fe400078e0215 */
[----:B------:R-:W-:Y:S02]  /*55c0*/  IMAD R9, R6, R20, R9 ;  /* 0x0000001406097224 */ /* 0x000fe400078e0209 */
[----:B------:R-:W-:-:S03]  /*55d0*/  IMAD.MOV.U32 R7, RZ, RZ, 0x1 ;  /* 0x00000001ff077424 */ /* 0x000fc600078e00ff */
[----:B------:R-:W-:Y:S02]  /*55e0*/  SEL R12, R9, R24, !P4 ;  /* 0x00000018090c7207 */ /* 0x000fe40006000000 */
[----:B------:R-:W-:-:S07]  /*55f0*/  SEL R24, R24, R9, !P4 ;  /* 0x0000000918187207 */ /* 0x000fce0006000000 */
.L_x_99:
[----:B------:R-:W-:Y:S01]  /*5600*/  LOP3.LUT P0, RZ, R7, 0xff, RZ, 0xc0, !PT ;  /* 0x000000ff07ff7812 */ /* 0x000fe2000780c0ff */
[----:B-1234-:R-:W-:-:S12]  /*5610*/  IMAD.MOV.U32 R16, RZ, RZ, R24 ;  /* 0x000000ffff107224 */ /* 0x01efd800078e0018 */
[----:B------:R-:W-:Y:S05]  /*5620*/  @P0 BRA `(.L_x_102) ;  /* 0xffffffbc00580947 */ /* 0x000fea000383ffff */
[----:B------:R-:W-:Y:S05]  /*5630*/  EXIT ;  /* 0x000000000000794d */ /* 0x000fea0003800000 */
.L_x_4:
[----:B0-----:R-:W-:Y:S01]  /*5640*/  ULDC.64 UR4, c[0x0][0x650] ;  /* 0x0001940000047ab9 */ /* 0x001fe20000000a00 */
        /* <DEDUP_REMOVED lines=25> */
.L_x_104:
[-CC-:B------:R-:W-:Y:S01]  /*57e0*/  SHF.R.U64 R16, R14, R18.reuse, R15.reuse ;  /* 0x000000120e107219 */ /* 0x180fe2000000120f */
[----:B------:R-:W0:Y:S01]  /*57f0*/  LDC R22, c[0x0][0x618] ;  /* 0x00018600ff167b82 */ /* 0x000e220000000800 */
[----:B------:R-:W-:Y:S01]  /*5800*/  SHF.R.U32.HI R7, RZ, R18, R15 ;  /* 0x00000012ff077219 */ /* 0x000fe2000001160f */
[----:B------:R-:W-:Y:S01]  /*5810*/  ULDC UR4, c[0x0][0x150] ;  /* 0x0000540000047ab9 */ /* 0x000fe20000000800 */
[----:B------:R-:W-:Y:S01]  /*5820*/  IADD3 R9, P0, RZ, -R16, RZ ;  /* 0x80000010ff097210 */ /* 0x000fe20007f1e0ff */
[----:B------:R-:W-:Y:S01]  /*5830*/  IMAD.MOV.U32 R10, RZ, RZ, R0 ;  /* 0x000000ffff0a7224 */ /* 0x000fe200078e0000 */
[----:B------:R-:W-:Y:S01]  /*5840*/  I2FP.F32.U32 R12, R6 ;  /* 0x00000006000c7245 */ /* 0x000fe20000201000 */
[----:B------:R-:W-:Y:S02]  /*5850*/  IMAD.MOV.U32 R11, RZ, RZ, R5 ;  /* 0x000000ffff0b7224 */ /* 0x000fe400078e0005 */
[----:B------:R-:W1:Y:S01]  /*5860*/  LDC.64 R24, c[0x0][0x640] ;  /* 0x00019000ff187b82 */ /* 0x000e620000000a00 */
[----:B------:R-:W-:-:S02]  /*5870*/  IMAD.X R7, RZ, RZ, ~R7, P0 ;  /* 0x000000ffff077224 */ /* 0x000fc400000e0e07 */
[----:B------:R-:W-:Y:S01]  /*5880*/  FMUL R13, R12, UR4 ;  /* 0x000000040c0d7c20 */ /* 0x000fe20008400000 */
[----:B------:R-:W-:Y:S01]  /*5890*/  IMAD.WIDE.U32 R10, R9, R20, R10 ;  /* 0x00000014090a7225 */ /* 0x000fe200078e000a */
[----:B------:R-:W-:-:S03]  /*58a0*/  ULDC UR4, c[0x0][0x154] ;  /* 0x0000550000047ab9 */ /* 0x000fc60000000800 */
[----:B------:R-:W-:Y:S01]  /*58b0*/  IMAD R12, R7, R20, RZ ;  /* 0x00000014070c7224 */ /* 0x000fe200078e02ff */
[----:B------:R-:W2:Y:S01]  /*58c0*/  LDC R15, c[0x0][0x144] ;  /* 0x00005100ff0f7b82 */ /* 0x000ea20000000800 */
[----:B------:R-:W3:Y:S02]  /*58d0*/  F2I.U32.TRUNC.NTZ R13, R13 ;  /* 0x0000000d000d7305 */ /* 0x000ee4000020f000 */
[----:B------:R-:W-:Y:S02]  /*58e0*/  IMAD R7, R9, R21, R12 ;  /* 0x0000001509077224 */ /* 0x000fe400078e020c */
[----:B------:R-:W-:Y:S02]  /*58f0*/  IMAD.MOV.U32 R12, RZ, RZ, 0x1 ;  /* 0x00000001ff0c7424 */ /* 0x000fe400078e00ff */
[----:B------:R-:W-:Y:S01]  /*5900*/  IMAD.IADD R7, R11, 0x1, R7 ;  /* 0x000000010b077824 */ /* 0x000fe200078e0207 */
[----:B------:R-:W4:Y:S04]  /*5910*/  LDC R18, c[0x0][0x608] ;  /* 0x00018200ff127b82 */ /* 0x000f280000000800 */
[----:B0-----:R-:W-:-:S02]  /*5920*/  SHF.R.U64 R14, R10, R22, R7 ;  /* 0x000000160a0e7219 */ /* 0x001fc40000001207 */
[----:B------:R-:W-:Y:S02]  /*5930*/  I2FP.F32.U32 R10, R8 ;  /* 0x00000008000a7245 */ /* 0x000fe40000201000 */
[----:B------:R-:W0:Y:S01]  /*5940*/  LDC R23, c[0x0][0x658] ;  /* 0x00019600ff177b82 */ /* 0x000e220000000800 */
[----:B-1----:R-:W-:Y:S01]  /*5950*/  ISETP.NE.U32.AND P0, PT, R24, RZ, PT ;  /* 0x000000ff1800720c */ /* 0x002fe20003f05070 */
[----:B---3--:R-:W-:Y:S01]  /*5960*/  IMAD.MOV R9, RZ, RZ, -R13 ;  /* 0x000000ffff097224 */ /* 0x008fe200078e0a0d */
[----:B------:R-:W-:Y:S01]  /*5970*/  SHF.R.U32.HI R7, RZ, R22, R7 ;  /* 0x00000016ff077219 */ /* 0x000fe20000011607 */
[----:B------:R-:W-:Y:S01]  /*5980*/  FMUL R10, R10, UR4 ;  /* 0x000000040a0a7c20 */ /* 0x000fe20008400000 */
[----:B------:R-:W-:-:S03]  /*5990*/  ISETP.NE.AND.EX P0, PT, R25, RZ, PT, P0 ;  /* 0x000000ff1900720c */ /* 0x000fc60003f05300 */
[----:B------:R-:W1:Y:S01]  /*59a0*/  LDC R21, c[0x0][0x148] ;  /* 0x00005200ff157b82 */ /* 0x000e620000000800 */
[----:B--2---:R-:W-:Y:S01]  /*59b0*/  IMAD R22, R15, R9, R6 ;  /* 0x000000090f167224 */ /* 0x004fe200078e0206 */
[----:B------:R2:W3:Y:S06]  /*59c0*/  F2I.U32.TRUNC.NTZ R19, R10 ;  /* 0x0000000a00137305 */ /* 0x0004ec000020f000 */
[----:B------:R-:W1:Y:S01]  /*59d0*/  LDC R20, c[0x0][0x600] ;  /* 0x00018000ff147b82 */ /* 0x000e620000000800 */
[-CC-:B----4-:R-:W-:Y:S02]  /*59e0*/  SHF.R.U64 R17, R14, R18.reuse, R7.reuse ;  /* 0x000000120e117219 */ /* 0x190fe40000001207 */
[----:B------:R-:W-:Y:S01]  /*59f0*/  SHF.R.U32.HI R6, RZ, R18, R7 ;  /* 0x00000012ff067219 */ /* 0x000fe20000011607 */
[----:B------:R-:W-:-:S04]  /*5a00*/  IMAD.MOV.U32 R18, RZ, RZ, -0x1 ;  /* 0xffffffffff127424 */ /* 0x000fc800078e00ff */
[----:B------:R-:W4:Y:S01]  /*5a10*/  LDC R26, c[0x0][0x648] ;  /* 0x00019200ff1a7b82 */ /* 0x000f220000000800 */
[-C--:B0-----:R-:W-:Y:S02]  /*5a20*/  SHF.L.U32 R9, R18, R23.reuse, RZ ;  /* 0x0000001712097219 */ /* 0x081fe400000006ff */
[-CC-:B------:R-:W-:Y:S02]  /*5a30*/  SHF.R.U64 R18, R17, R23.reuse, R6.reuse ;  /* 0x0000001711127219 */ /* 0x180fe40000001206 */
[-C--:B------:R-:W-:Y:S02]  /*5a40*/  SHF.R.U32.HI R7, RZ, R23.reuse, R6 ;  /* 0x00000017ff077219 */ /* 0x080fe40000011606 */
[----:B------:R-:W-:Y:S01]  /*5a50*/  SHF.L.U32 R23, R12, R23, RZ ;  /* 0x000000170c177219 */ /* 0x000fe200000006ff */
[----:B------:R-:W0:Y:S01]  /*5a60*/  LDC R27, c[0x0][0x638] ;  /* 0x00018e00ff1b7b82 */ /* 0x000e220000000800 */
[----:B------:R-:W-:Y:S01]  /*5a70*/  LOP3.LUT R28, RZ, R9, RZ, 0x33, !PT ;  /* 0x00000009ff1c7212 */ /* 0x000fe200078e33ff */
[----:B------:R-:W-:-:S06]  /*5a80*/  IMAD.MOV.U32 R6, RZ, RZ, R18 ;  /* 0x000000ffff067224 */ /* 0x000fcc00078e0012 */
[----:B------:R-:W0:Y:S01]  /*5a90*/  LDC R29, c[0x0][0x610] ;  /* 0x00018400ff1d7b82 */ /* 0x000e220000000800 */
[----:B--23--:R-:W-:Y:S05]  /*5aa0*/  @!P0 BRA `(.L_x_105) ;  /* 0x0000000000288947 */ /* 0x00cfea0003800000 */
[----:B------:R-:W2:Y:S02]  /*5ab0*/  LDC R9, c[0x0][0x64c] ;  /* 0x00019300ff097b82 */ /* 0x000ea40000000800 */
[----:B--2---:R-:W-:-:S05]  /*5ac0*/  IADD3 R9, P0, R18, R9, RZ ;  /* 0x0000000912097210 */ /* 0x004fca0007f1e0ff */
        /* <DEDUP_REMOVED lines=8> */
.L_x_105:
[----:B----4-:R-:W-:Y:S01]  /*5b50*/  SHF.R.U64 R7, R6, R26, R7 ;  /* 0x0000001a06077219 */ /* 0x010fe20000001207 */
[----:B-1----:R-:W-:Y:S01]  /*5b60*/  VIADD R11, R20, 0xffffffff ;  /* 0xffffffff140b7836 */ /* 0x002fe20000000000 */
[----:B------:R-:W-:Y:S01]  /*5b70*/  LOP3.LUT R6, R17, R28, RZ, 0xc0, !PT ;  /* 0x0000001c11067212 */ /* 0x000fe200078ec0ff */
[----:B------:R-:W-:Y:S02]  /*5b80*/  IMAD.MOV R19, RZ, RZ, -R19 ;  /* 0x000000ffff137224 */ /* 0x000fe400078e0a13 */
[----:B------:R-:W-:Y:S01]  /*5b90*/  IMAD.MOV R9, RZ, RZ, -R7 ;  /* 0x000000ffff097224 */ /* 0x000fe200078e0a07 */
[----:B------:R-:W-:Y:S01]  /*5ba0*/  LOP3.LUT R11, R14, R11, RZ, 0xc0, !PT ;  /* 0x0000000b0e0b7212 */ /* 0x000fe200078ec0ff */
[----:B------:R-:W-:Y:S02]  /*5bb0*/  @P4 IMAD R22, R21, R19, R8 ;  /* 0x0000001315164224 */ /* 0x000fe400078e0208 */
[----:B------:R-:W-:Y:S02]  /*5bc0*/  IMAD R7, R23, R7, R6 ;  /* 0x0000000717077224 */ /* 0x000fe400078e0206 */
[----:B0-----:R-:W-:-:S02]  /*5bd0*/  IMAD R6, R9, R27, R18 ;  /* 0x0000001b09067224 */ /* 0x001fc400078e0212 */
[----:B------:R-:W-:Y:S02]  /*5be0*/  IMAD R14, R7, R29, R22 ;  /* 0x0000001d070e7224 */ /* 0x000fe400078e0216 */
[----:B------:R-:W-:Y:S02]  /*5bf0*/  IMAD R7, R6, R20, R11 ;  /* 0x0000001406077224 */ /* 0x000fe400078e020b */
[----:B------:R-:W-:Y:S02]  /*5c00*/  IMAD.MOV.U32 R10, RZ, RZ, 0x1 ;  /* 0x00000001ff0a7424 */ /* 0x000fe400078e00ff */
[----:B------:R-:W-:Y:S01]  /*5c10*/  IMAD.MOV.U32 R9, RZ, RZ, R16 ;  /* 0x000000ffff097224 */ /* 0x000fe200078e0010 */
[----:B------:R-:W-:Y:S02]  /*5c20*/  SEL R17, R7, R14, !P4 ;  /* 0x0000000e07117207 */ /* 0x000fe40006000000 */
[----:B------:R-:W-:-:S07]  /*5c30*/  SEL R14, R14, R7, !P4 ;  /* 0x000000070e0e7207 */ /* 0x000fce0006000000 */
.L_x_103:
[----:B------:R-:W-:-:S08]  /*5c40*/  NOP ;  /* 0x0000000000007918 */ /* 0x000fd00000000000 */
[----:B------:R-:W0:-:S00]  /*5c50*/  USETMAXREG.DEALLOC.CTAPOOL 0x28 ;  /* 0x00000028000079c8 */ /* 0x000e0000080e0500 */
[----:B0-----:R-:W-:-:S13]  /*5c60*/  ISETP.NE.AND P0, PT, R3, RZ, PT ;  /* 0x000000ff0300720c */ /* 0x001fda0003f05270 */
[----:B------:R-:W-:Y:S05]  /*5c70*/  @P0 EXIT ;  /* 0x000000000000094d */ /* 0x000fea0003800000 */
[----:B------:R-:W-:Y:S01]  /*5c80*/  LOP3.LUT P0, RZ, R10, 0xff, RZ, 0xc0, !PT ;  /* 0x000000ff0aff7812 */ /* 0x000fe2000780c0ff */
[----:B------:R-:W-:Y:S02]  /*5c90*/  IMAD.MOV.U32 R10, RZ, RZ, 0x1 ;  /* 0x00000001ff0a7424 */ /* 0x000fe400078e00ff */
[----:B------:R-:W-:-:S10]  /*5ca0*/  IMAD.MOV.U32 R13, RZ, RZ, RZ ;  /* 0x000000ffff0d7224 */ /* 0x000fd400078e00ff */
[----:B------:R-:W-:Y:S05]  /*5cb0*/  @!P0 BRA `(.L_x_106) ;  /* 0x0000000c00408947 */ /* 0x000fea0003800000 */
[----:B------:R-:W0:Y:S01]  /*5cc0*/  LDC R3, c[0x0][0x28c] ;  /* 0x0000a300ff037b82 */ /* 0x000e220000000800 */
[----:B------:R-:W-:Y:S01]  /*5cd0*/  ULDC UR5, c[0x0][0x600] ;  /* 0x0001800000057ab9 */ /* 0x000fe20000000800 */
[----:B------:R-:W-:Y:S01]  /*5ce0*/  ULDC UR4, c[0x0][0xc] ;  /* 0x0000030000047ab9 */ /* 0x000fe20000000800 */
[----:B------:R-:W-:Y:S01]  /*5cf0*/  UIADD3 UR16, UR5, -0x1, URZ ;  /* 0xffffffff05107890 */ /* 0x000fe2000fffe03f */
[C---:B------:R-:W-:Y:S01]  /*5d00*/  LOP3.LUT P2, RZ, R2.reuse, 0x7f, RZ, 0xc0, !PT ;  /* 0x0000007f02ff7812 */ /* 0x040fe2000784c0ff */
[----:B------:R-:W-:Y:S01]  /*5d10*/  ULDC UR6, c[0x0][0x658] ;  /* 0x0001960000067ab9 */ /* 0x000fe20000000800 */
[----:B------:R-:W-:Y:S01]  /*5d20*/  ULDC UR5, c[0x0][0x10] ;  /* 0x0000040000057ab9 */ /* 0x000fe20000000800 */
[----:B------:R-:W-:Y:S01]  /*5d30*/  UMOV UR7, 0xffffffff ;  /* 0xffffffff00077882 */ /* 0x000fe20000000000 */
[----:B------:R-:W-:Y:S01]  /*5d40*/  UMOV UR8, 0x1 ;  /* 0x0000000100087882 */ /* 0x000fe20000000000 */
[----:B------:R-:W-:Y:S01]  /*5d50*/  UIMAD.WIDE.U32 UR4, UR4, UR5, URZ ;  /* 0x00000005040472a5 */ /* 0x000fe2000f8e003f */
[----:B------:R-:W-:Y:S01]  /*5d60*/  LOP3.LUT P0, RZ, R2, 0x1f, RZ, 0xc0, !PT ;  /* 0x0000001f02ff7812 */ /* 0x000fe2000780c0ff */
[----:B------:R-:W-:Y:S01]  /*5d70*/  USHF.L.U32 UR7, UR7, UR6, URZ ;  /* 0x0000000607077299 */ /* 0x000fe2000800063f */
[----:B------:R-:W-:Y:S01]  /*5d80*/  BSSY B0, `(.L_x_106) ;  /* 0x00000c3000007945 */ /* 0x000fe20003800000 */
[----:B------:R-:W-:Y:S01]  /*5d90*/  USHF.L.U32 UR18, UR8, UR6, URZ ;  /* 0x0000000608127299 */ /* 0x000fe2000800063f */
[----:B------:R-:W-:Y:S01]  /*5da0*/  IMAD.MOV.U32 R15, RZ, RZ, 0x1 ;  /* 0x00000001ff0f7424 */ /* 0x000fe200078e00ff */
[----:B------:R-:W-:Y:S01]  /*5db0*/  LOP3.LUT R16, R4, 0x2, RZ, 0xfc, !PT ;  /* 0x0000000204107812 */ /* 0x000fe200078efcff */
[----:B------:R-:W-:Y:S01]  /*5dc0*/  ULDC UR6, c[0x0][0x14] ;  /* 0x0000050000067ab9 */ /* 0x000fe20000000800 */
[----:B------:R-:W-:Y:S01]  /*5dd0*/  PLOP3.LUT P0, PT, P0, P2, PT, 0x8a, 0x0 ;  /* 0x000000000000781c */ /* 0x000fe20000705172 */
[----:B------:R-:W-:Y:S01]  /*5de0*/  UIMAD.WIDE.U32 UR20, UR4, UR6, URZ ;  /* 0x00000006041472a5 */ /* 0x000fe2000f8e003f */
[----:B------:R-:W-:Y:S01]  /*5df0*/  IMAD.MOV.U32 R10, RZ, RZ, 0x1 ;  /* 0x00000001ff0a7424 */ /* 0x000fe200078e00ff */
[----:B------:R-:W-:Y:S01]  /*5e00*/  UIMAD UR13, UR5, UR6, URZ ;  /* 0x00000006050d72a4 */ /* 0x000fe2000f8e023f */
[----:B------:R-:W-:Y:S01]  /*5e10*/  IMAD.MOV.U32 R13, RZ, RZ, RZ ;  /* 0x000000ffff0d7224 */ /* 0x000fe200078e00ff */
[----:B------:R-:W-:Y:S01]  /*5e20*/  ULOP3.LUT UR17, URZ, UR7, URZ, 0x33, !UPT ;  /* 0x000000073f117292 */ /* 0x000fe2000f8e333f */
[----:B0-----:R-:W-:Y:S01]  /*5e30*/  VIADD R3, R3, 0x1f ;  /* 0x0000001f03037836 */ /* 0x001fe20000000000 */
[----:B------:R-:W-:Y:S01]  /*5e40*/  UIADD3 UR13, UR21, UR13, URZ ;  /* 0x0000000d150d7290 */ /* 0x000fe2000fffe03f */
[----:B------:R-:W-:-:S03]  /*5e50*/  ULDC.64 UR22, c[0x0][0x198] ;  /* 0x0000660000167ab9 */ /* 0x000fc60000000a00 */
[----:B------:R-:W-:-:S04]  /*5e60*/  SHF.R.S32.HI R6, RZ, 0x1f, R3 ;  /* 0x0000001fff067819 */ /* 0x000fc80000011403 */
[----:B------:R-:W-:-:S04]  /*5e70*/  LEA.HI R6, R6, R3, RZ, 0x5 ;  /* 0x0000000306067211 */ /* 0x000fc800078f28ff */
[----:B------:R-:W-:-:S05]  /*5e80*/  SHF.R.S32.HI R12, RZ, 0x5, R6 ;  /* 0x00000005ff0c7819 */ /* 0x000fca0000011406 */
[----:B------:R-:W-:-:S07]  /*5e90*/  VIADD R11, R12, 0x1 ;  /* 0x000000010c0b7836 */ /* 0x000fce0000000000 */
.L_x_118:
[----:B------:R-:W-:-:S03]  /*5ea0*/  UMOV UR4, 0xffffffff ;  /* 0xffffffff00047882 */ /* 0x000fc60000000000 */
[----:B------:R-:W-:Y:S05]  /*5eb0*/  BRA.DIV UR4, `(.L_x_107) ;  /* 0x0000002204547947 */ /* 0x000fea000b800000 */
[----:B------:R-:W-:-:S13]  /*5ec0*/  ELECT P1, URZ, PT ;  /* 0x00000000003f782f */ /* 0x000fda0003820000 */
.L_x_162:
[----:B------:R-:W0:Y:S01]  /*5ed0*/  LDC R2, c[0x0][0x28c] ;  /* 0x0000a300ff027b82 */ /* 0x000e220000000800 */
[----:B------:R-:W-:Y:S01]  /*5ee0*/  BSSY B1, `(.L_x_108) ;  /* 0x0000037000017945 */ /* 0x000fe20003800000 */
[----:B0-----:R-:W-:-:S13]  /*5ef0*/  ISETP.LT.OR P1, PT, R2, 0x1, !P1 ;  /* 0x000000010200780c */ /* 0x001fda0004f21670 */
[----:B------:R-:W-:Y:S05]  /*5f00*/  @P1 BRA `(.L_x_109) ;  /* 0x0000000000d01947 */ /* 0x000fea0003800000 */
[----:B------:R-:W-:Y:S02]  /*5f10*/  IMAD.SHL.U32 R17, R17, 0x40, RZ ;  /* 0x0000004011117824 */ /* 0x000fe400078e00ff */
[----:B------:R-:W-:Y:S02]  /*5f20*/  IMAD.SHL.U32 R14, R14, 0x80, RZ ;  /* 0x000000800e0e7824 */ /* 0x000fe400078e00ff */
[----:B------:R-:W-:Y:S02]  /*5f30*/  IMAD.MOV.U32 R20, RZ, RZ, RZ ;  /* 0x000000ffff147224 */ /* 0x000fe400078e00ff */
[----:B------:R-:W-:Y:S02]  /*5f40*/  IMAD.MOV.U32 R2, RZ, RZ, R11 ;  /* 0x000000ffff027224 */ /* 0x000fe400078e000b */
[----:B------:R-:W-:Y:S02]  /*5f50*/  IMAD.MOV.U32 R3, RZ, RZ, R10 ;  /* 0x000000ffff037224 */ /* 0x000fe400078e000a */
[----:B------:R-:W-:-:S07]  /*5f60*/  IMAD.MOV.U32 R6, RZ, RZ, R13 ;  /* 0x000000ffff067224 */ /* 0x000fce00078e000d */
.L_x_113:
[----:B------:R-:W0:Y:S01]  /*5f70*/  S2R R8, SR_CgaCtaId ;  /* 0x0000000000087919 */ /* 0x000e220000008800 */
[----:B------:R-:W-:-:S04]  /*5f80*/  MOV R7, 0x400 ;  /* 0x0000040000077802 */ /* 0x000fc80000000f00 */
[----:B0-----:R-:W-:Y:S02]  /*5f90*/  LEA R19, R8, R7, 0x18 ;  /* 0x0000000708137211 */ /* 0x001fe400078ec0ff */
[----:B------:R-:W-:Y:S01]  /*5fa0*/  SHF.L.U32 R7, R3, 0x1f, RZ ;  /* 0x0000001f03077819 */ /* 0x000fe200000006ff */
[----:B------:R-:W0:Y:S02]  /*5fb0*/  @!P2 LDC R8, c[0x0][0x500] ;  /* 0x00014000ff08ab82 */ /* 0x000e240000000800 */
[----:B------:R-:W-:-:S04]  /*5fc0*/  IMAD R18, R6, 0x8, R19 ;  /* 0x0000000806127824 */ /* 0x000fc800078e0213 */
[----:B------:R-:W1:Y:S02]  /*5fd0*/  SYNCS.PHASECHK.TRANS64.TRYWAIT P1, [R18+URZ+0x128], R7 ;  /* 0x00012807120075a7 */ /* 0x000e64000802017f */
[----:B-1----:R-:W-:Y:S05]  /*5fe0*/  @!P1 BRA `(.L_x_110) ;  /* 0x0000002000289947 */ /* 0x002fea0003800000 */
.L_x_163:
[----:B-1----:R-:W-:Y:S01]  /*5ff0*/  PRMT R7, R16, 0x9910, RZ ;  /* 0x0000991010077816 */ /* 0x002fe200000000ff */
[----:B0-----:R0:W-:Y:S03]  /*6000*/  @!P2 SYNCS.ARRIVE.TRANS64 RZ, [R18+URZ], R8 ;  /* 0x0000000812ffa9a7 */ /* 0x0011e6000800003f */
[----:B------:R-:W-:-:S13]  /*6010*/  ISETP.NE.AND P1, PT, R7, 0x2, PT ;  /* 0x000000020700780c */ /* 0x000fda0003f25270 */
[----:B0-----:R-:W-:Y:S05]  /*6020*/  @P1 BRA `(.L_x_111) ;  /* 0x0000000000041947 */ /* 0x001fea0003800000 */
[----:B------:R-:W-:Y:S01]  /*6030*/  BPT.TRAP 0x1 ;  /* 0x000000040000795c */ /* 0x000fe20000300000 */
.L_x_111:
[----:B------:R-:W-:Y:S05]  /*6040*/  @P0 BRA `(.L_x_112) ;  /* 0x0000000000040947 */ /* 0x000fea0003800000 */
[----:B------:R-:W-:Y:S01]  /*6050*/  BPT.TRAP 0x1 ;  /* 0x000000040000795c */ /* 0x000fe20000300000 */
.L_x_112:
[--C-:B------:R-:W-:Y:S01]  /*6060*/  IMAD R7, R6, 0x1000, R19.reuse ;  /* 0x0000100006077824 */ /* 0x100fe200078e0213 */
[----:B------:R-:W-:Y:S01]  /*6070*/  R2UR UR9, R18 ;  /* 0x00000000120972ca */ /* 0x000fe200000e0000 */
[----:B------:R-:W-:Y:S01]  /*6080*/  IMAD R19, R6, 0x800, R19 ;  /* 0x0000080006137824 */ /* 0x000fe200078e0213 */
[----:B------:R-:W-:Y:S01]  /*6090*/  UIADD3 UR4, UP0, UR22, 0xf0, URZ ;  /* 0x000000f016047890 */ /* 0x000fe2000ff1e03f */
[----:B------:R-:W-:Y:S01]  /*60a0*/  VIADD R2, R2, 0xffffffff ;  /* 0xffffffff02027836 */ /* 0x000fe20000000000 */
[----:B------:R-:W-:Y:S01]  /*60b0*/  R2UR UR5, R7 ;  /* 0x00000000070572ca */ /* 0x000fe200000e0000 */
[----:B------:R-:W-:Y:S01]  /*60c0*/  UIADD3 UR24, UP1, UR22, 0x1f0, URZ ;  /* 0x000001f016187890 */ /* 0x000fe2000ff3e03f */
[----:B------:R-:W-:Y:S01]  /*60d0*/  R2UR UR8, R19 ;  /* 0x00000000130872ca */ /* 0x000fe200000e0000 */
[----:B------:R-:W-:Y:S01]  /*60e0*/  VIADD R6, R6, 0x1 ;  /* 0x0000000106067836 */ /* 0x000fe20000000000 */
[----:B------:R-:W-:Y:S01]  /*60f0*/  R2UR UR11, R14 ;  /* 0x000000000e0b72ca */ /* 0x000fe200000e0000 */
[----:B------:R-:W-:Y:S01]  /*6100*/  UIADD3.X UR25, URZ, UR23, URZ, UP1, !UPT ;  /* 0x000000173f197290 */ /* 0x000fe20008ffe43f */
[C---:B------:R-:W-:Y:S01]  /*6110*/  R2UR UR10, R20.reuse ;  /* 0x00000000140a72ca */ /* 0x040fe200000e0000 */
[----:B------:R-:W-:Y:S01]  /*6120*/  UMOV UR6, 0x0 ;  /* 0x0000000000067882 */ /* 0x000fe20000000000 */
[----:B------:R-:W-:Y:S01]  /*6130*/  R2UR UR12, R9 ;  /* 0x00000000090c72ca */ /* 0x000fe200000e0000 */
[----:B------:R-:W-:Y:S01]  /*6140*/  UMOV UR7, 0x10000000 ;  /* 0x1000000000077882 */ /* 0x000fe20000000000 */
[----:B------:R-:W-:Y:S01]  /*6150*/  R2UR UR19, R17 ;  /* 0x00000000111372ca */ /* 0x000fe200000e0000 */
[----:B------:R-:W-:Y:S01]  /*6160*/  VIADD R20, R20, 0x20 ;  /* 0x0000002014147836 */ /* 0x000fe20000000000 */
[----:B------:R-:W-:Y:S01]  /*6170*/  ISETP.GT.AND P3, PT, R2, 0x1, PT ;  /* 0x000000010200780c */ /* 0x000fe20003f64270 */
[----:B------:R-:W-:Y:S01]  /*6180*/  UIADD3 UR14, UR5, 0x300, URZ ;  /* 0x00000300050e7890 */ /* 0x000fe2000fffe03f */
[----:B------:R-:W-:Y:S01]  /*6190*/  ISETP.NE.AND P1, PT, R6, 0x25, PT ;  /* 0x000000250600780c */ /* 0x000fe20003f25270 */
[----:B------:R-:W-:-:S02]  /*61a0*/  UIADD3.X UR5, URZ, UR23, URZ, UP0, !UPT ;  /* 0x000000173f057290 */ /* 0x000fc400087fe43f */
[----:B------:R-:W-:Y:S01]  /*61b0*/  UIADD3 UR15, UR8, 0x25300, URZ ;  /* 0x00025300080f7890 */ /* 0x000fe2000fffe03f */
[----:B------:R-:W-:Y:S02]  /*61c0*/  SEL R8, RZ, 0x1, P1 ;  /* 0x00000001ff087807 */ /* 0x000fe40000800000 */
[----:B------:R-:W-:Y:S01]  /*61d0*/  UMOV UR8, UR14 ;  /* 0x0000000e00087c82 */ /* 0x000fe20008000000 */
[----:B------:R-:W-:Y:S02]  /*61e0*/  SEL R6, R6, RZ, P1 ;  /* 0x000000ff06067207 */ /* 0x000fe40000800000 */
[----:B------:R-:W-:Y:S01]  /*61f0*/  LOP3.LUT R3, R3, R8, RZ, 0x3c, !PT ;  /* 0x0000000803037212 */ /* 0x000fe200078e3cff */
[----:B------:R0:W-:Y:S02]  /*6200*/  UTMALDG.3D [UR8], [UR4], desc[UR6] ;  /* 0x00000608040075b4 */ /* 0x0001e40008011000 */
[----:B0-----:R-:W-:Y:S01]  /*6210*/  UMOV UR8, UR15 ;  /* 0x0000000f00087c82 */ /* 0x001fe20008000000 */
[----:B------:R-:W-:-:S02]  /*6220*/  UMOV UR11, UR19 ;  /* 0x00000013000b7c82 */ /* 0x000fc40008000000 */
[----:B------:R0:W-:Y:S02]  /*6230*/  UTMALDG.3D [UR8], [UR24], desc[UR6] ;  /* 0x00000608180075b4 */ /* 0x0001e40008011000 */
[----:B0-----:R-:W-:Y:S05]  /*6240*/  @P3 BRA `(.L_x_113) ;  /* 0xfffffffc00483947 */ /* 0x001fea000383ffff */
.L_x_109:
[----:B------:R-:W-:Y:S05]  /*6250*/  BSYNC B1 ;  /* 0x0000000000017941 */ /* 0x000fea0003800000 */
.L_x_108:
[----:B------:R-:W-:Y:S01]  /*6260*/  LOP3.LUT P5, RZ, R15, 0xff, RZ, 0xc0, !PT ;  /* 0x000000ff0fff7812 */ /* 0x000fe200078ac0ff */
[C---:B------:R-:W-:Y:S01]  /*6270*/  IMAD.IADD R6, R12.reuse, 0x1, R13 ;  /* 0x000000010c067824 */ /* 0x040fe200078e020d */
[----:B------:R-:W-:Y:S01]  /*6280*/  ULDC.64 UR4, c[0x0][0x650] ;  /* 0x0001940000047ab9 */ /* 0x000fe20000000a00 */
[----:B------:R-:W-:Y:S01]  /*6290*/  ISETP.GE.U32.AND P3, PT, R12, 0x25, PT ;  /* 0x000000250c00780c */ /* 0x000fe20003f66070 */
[----:B------:R-:W-:Y:S01]  /*62a0*/  BSSY B1, `(.L_x_114) ;  /* 0x000006e000017945 */ /* 0x000fe20003800000 */
[C---:B------:R-:W-:Y:S01]  /*62b0*/  IMAD.WIDE.U32 R2, R6.reuse, -0x45306eb3, RZ ;  /* 0xbacf914d06027825 */ /* 0x040fe200078e00ff */
[C---:B------:R-:W-:Y:S02]  /*62c0*/  ISETP.GT.U32.AND P1, PT, R6.reuse, 0x24, PT ;  /* 0x000000240600780c */ /* 0x040fe40003f24070 */
[----:B------:R-:W-:Y:S01]  /*62d0*/  PRMT R15, RZ, 0x7610, R15 ;  /* 0x00007610ff0f7816 */ /* 0x000fe2000000000f */
[----:B------:R-:W-:Y:S01]  /*62e0*/  IMAD.IADD R2, R6, 0x1, -R3 ;  /* 0x0000000106027824 */ /* 0x000fe200078e0a03 */
[----:B------:R-:W-:Y:S01]  /*62f0*/  ISETP.LT.U32.AND P1, PT, R12, 0x25, P1 ;  /* 0x000000250c00780c */ /* 0x000fe20000f21070 */
[----:B------:R-:W-:-:S02]  /*6300*/  IMAD.MOV.U32 R14, RZ, RZ, -0x1 ;  /* 0xffffffffff0e7424 */ /* 0x000fc400078e00ff */
[----:B------:R-:W0:Y:S01]  /*6310*/  @P5 S2R R8, SR_CgaCtaId ;  /* 0x0000000000085919 */ /* 0x000e220000008800 */
[----:B------:R-:W-:Y:S01]  /*6320*/  @P5 MOV R7, 0x400 ;  /* 0x0000040000075802 */ /* 0x000fe20000000f00 */
[----:B------:R-:W-:Y:S01]  /*6330*/  IMAD.MOV.U32 R17, RZ, RZ, -0x1 ;  /* 0xffffffffff117424 */ /* 0x000fe200078e00ff */
[----:B------:R-:W-:Y:S01]  /*6340*/  LEA.HI R2, R2, R3, RZ, 0x1f ;  /* 0x0000000302027211 */ /* 0x000fe200078ff8ff */
[----:B------:R-:W-:-:S03]  /*6350*/  IMAD.MOV.U32 R9, RZ, RZ, -0x1 ;  /* 0xffffffffff097424 */ /* 0x000fc600078e00ff */
[--C-:B------:R-:W-:Y:S02]  /*6360*/  SHF.R.U32.HI R13, RZ, 0x5, R2.reuse ;  /* 0x00000005ff0d7819 */ /* 0x100fe40000011602 */
[----:B------:R-:W-:Y:S02]  /*6370*/  PRMT R2, RZ, 0x7610, R2 ;  /* 0x00007610ff027816 */ /* 0x000fe40000000002 */
[----:B0-----:R-:W-:Y:S02]  /*6380*/  @P5 LEA R8, R8, R7, 0x18 ;  /* 0x0000000708085211 */ /* 0x001fe400078ec0ff */
[----:B------:R-:W-:Y:S02]  /*6390*/  SEL R7, RZ, 0x1, !P1 ;  /* 0x00000001ff077807 */ /* 0x000fe40004800000 */
[----:B------:R-:W-:Y:S01]  /*63a0*/  IADD3 R0, P1, R0, UR20, RZ ;  /* 0x0000001400007c10 */ /* 0x000fe2000ff3e0ff */
[----:B------:R0:W-:Y:S01]  /*63b0*/  @P5 SYNCS.ARRIVE.TRANS64.A1T0 RZ, [R8+URZ+0x268], RZ ;  /* 0x000268ff08ff59a7 */ /* 0x0001e2000810003f */
[----:B------:R-:W-:-:S02]  /*63c0*/  LOP3.LUT R10, R10, R7, RZ, 0x3c, !PT ;  /* 0x000000070a0a7212 */ /* 0x000fc400078e3cff */
[----:B------:R-:W-:Y:S02]  /*63d0*/  IADD3.X R5, R5, UR13, RZ, P1, !PT ;  /* 0x0000000d05057c10 */ /* 0x000fe40008ffe4ff */
[----:B------:R-:W-:Y:S02]  /*63e0*/  ISETP.GE.U32.AND P1, PT, R0, UR4, PT ;  /* 0x0000000400007c0c */ /* 0x000fe4000bf26070 */
[----:B------:R-:W-:Y:S01]  /*63f0*/  @P3 LOP3.LUT R10, R10, 0x1, R13, 0x78, !PT ;  /* 0x000000010a0a3812 */ /* 0x000fe200078e780d */
[----:B------:R-:W-:Y:S01]  /*6400*/  IMAD R13, R13, -0x25, R6 ;  /* 0xffffffdb0d0d7824 */ /* 0x000fe200078e0206 */
[----:B------:R-:W-:-:S13]  /*6410*/  ISETP.GE.U32.AND.EX P1, PT, R5, UR5, PT, P1 ;  /* 0x0000000505007c0c */ /* 0x000fda000bf26110 */
[----:B0-----:R-:W-:Y:S05]  /*6420*/  @P1 BRA `(.L_x_115) ;  /* 0x0000000400541947 */ /* 0x001fea0003800000 */
[----:B------:R-:W-:Y:S01]  /*6430*/  ULDC.64 UR4, c[0x0][0x628] ;  /* 0x00018a0000047ab9 */ /* 0x000fe20000000a00 */
[----:B------:R-:W0:Y:S01]  /*6440*/  S2R R17, SR_CTAID.X ;  /* 0x0000000000117919 */ /* 0x000e220000002500 */
[----:B------:R-:W-:Y:S01]  /*6450*/  ISETP.NE.U32.AND P1, PT, RZ, UR4, PT ;  /* 0x00000004ff007c0c */ /* 0x000fe2000bf25070 */
[----:B------:R-:W-:Y:S01]  /*6460*/  ULDC UR7, c[0x0][0x630] ;  /* 0x00018c0000077ab9 */ /* 0x000fe20000000800 */
[----:B------:R-:W-:Y:S01]  /*6470*/  IMAD.MOV.U32 R2, RZ, RZ, R0 ;  /* 0x000000ffff027224 */ /* 0x000fe200078e0000 */
[----:B------:R-:W1:Y:S01]  /*6480*/  S2R R14, SR_CTAID.Y ;  /* 0x00000000000e7919 */ /* 0x000e620000002600 */
[----:B------:R-:W-:Y:S01]  /*6490*/  ISETP.NE.AND.EX P1, PT, RZ, UR5, PT, P1 ;  /* 0x00000005ff007c0c */ /* 0x000fe2000bf25310 */
[----:B------:R-:W-:-:S12]  /*64a0*/  IMAD.MOV.U32 R3, RZ, RZ, R5 ;  /* 0x000000ffff037224 */ /* 0x000fd800078e0005 */
[----:B------:R-:W-:Y:S05]  /*64b0*/  @!P1 BRA `(.L_x_116) ;  /* 0x0000000000289947 */ /* 0x000fea0003800000 */
[----:B------:R-:W-:Y:S02]  /*64c0*/  ULDC UR6, c[0x0][0x634] ;  /* 0x00018d0000067ab9 */ /* 0x000fe40000000800 */
[----:B------:R-:W-:-:S05]  /*64d0*/  IADD3 R9, P1, R0, UR6, RZ ;  /* 0x0000000600097c10 */ /* 0x000fca000ff3e0ff */
[----:B------:R-:W-:-:S04]  /*64e0*/  IMAD.X R19, RZ, RZ, R5, P1 ;  /* 0x000000ffff137224 */ /* 0x000fc800008e0605 */
[----:B------:R-:W-:-:S04]  /*64f0*/  IMAD.WIDE.U32 R6, R19, UR4, RZ ;  /* 0x0000000413067c25 */ /* 0x000fc8000f8e00ff */
[----:B------:R-:W-:-:S04]  /*6500*/  IMAD.WIDE.U32 R6, P1, R9, UR5, R6 ;  /* 0x0000000509067c25 */ /* 0x000fc8000f820006 */
[----:B------:R-:W-:-:S04]  /*6510*/  IMAD.WIDE.U32 R8, R9, UR4, RZ ;  /* 0x0000000409087c25 */ /* 0x000fc8000f8e00ff */
[----:B------:R-:W-:Y:S01]  /*6520*/  IMAD.X R3, RZ, RZ, RZ, P1 ;  /* 0x000000ffff037224 */ /* 0x000fe200008e06ff */
[----:B------:R-:W-:Y:S01]  /*6530*/  IADD3 RZ, P1, R9, R6, RZ ;  /* 0x0000000609ff7210 */ /* 0x000fe20007f3e0ff */
[----:B------:R-:W-:-:S04]  /*6540*/  IMAD.MOV.U32 R2, RZ, RZ, R7 ;  /* 0x000000ffff027224 */ /* 0x000fc800078e0007 */
[----:B------:R-:W-:-:S08]  /*6550*/  IMAD.WIDE.U32.X R2, R19, UR5, R2, P1 ;  /* 0x0000000513027c25 */ /* 0x000fd000088e0402 */
.L_x_116:
[--C-:B------:R-:W-:Y:S01]  /*6560*/  SHF.R.U64 R8, R2, UR7, R3.reuse ;  /* 0x0000000702087c19 */ /* 0x100fe20008001203 */
[----:B------:R-:W-:Y:S01]  /*6570*/  ULDC.64 UR4, c[0x0][0x620] ;  /* 0x0001880000047ab9 */ /* 0x000fe20000000a00 */
[----:B------:R-:W-:Y:S01]  /*6580*/  SHF.R.U32.HI R2, RZ, UR7, R3 ;  /* 0x00000007ff027c19 */ /* 0x000fe20008011603 */
[----:B------:R-:W-:Y:S01]  /*6590*/  IMAD.MOV.U32 R3, RZ, RZ, R5 ;  /* 0x000000ffff037224 */ /* 0x000fe200078e0005 */
[----:B------:R-:W-:Y:S01]  /*65a0*/  IADD3 R7, P1, RZ, -R8, RZ ;  /* 0x80000008ff077210 */ /* 0x000fe20007f3e0ff */
[----:B------:R-:W2:Y:S01]  /*65b0*/  LDC R22, c[0x0][0x144] ;  /* 0x00005100ff167b82 */ /* 0x000ea20000000800 */
[----:B0-----:R-:W-:Y:S01]  /*65c0*/  I2FP.F32.U32 R9, R17 ;  /* 0x0000001100097245 */ /* 0x001fe20000201000 */
[----:B------:R-:W-:Y:S01]  /*65d0*/  ULDC.64 UR8, c[0x0][0x640] ;  /* 0x0001900000087ab9 */ /* 0x000fe20000000a00 */
[----:B------:R-:W-:Y:S01]  /*65e0*/  ULDC UR6, c[0x0][0x608] ;  /* 0x0001820000067ab9 */ /* 0x000fe20000000800 */
[----:B------:R-:W-:Y:S01]  /*65f0*/  IMAD.X R2, RZ, RZ, ~R2, P1 ;  /* 0x000000ffff027224 */ /* 0x000fe200008e0e02 */
[----:B------:R-:W-:-:S03]  /*6600*/  ISETP.NE.U32.AND P1, PT, RZ, UR8, PT ;  /* 0x00000008ff007c0c */ /* 0x000fc6000bf25070 */
[----:B------:R-:W-:Y:S01]  /*6610*/  IMAD R6, R2, UR4, RZ ;  /* 0x0000000402067c24 */ /* 0x000fe2000f8e02ff */
[----:B------:R-:W0:Y:S01]  /*6620*/  LDC R19, c[0x0][0x148] ;  /* 0x00005200ff137b82 */ /* 0x000e220000000800 */
[----:B------:R-:W-:Y:S01]  /*6630*/  IMAD.MOV.U32 R2, RZ, RZ, R0 ;  /* 0x000000ffff027224 */ /* 0x000fe200078e0000 */
[----:B------:R-:W-:-:S03]  /*6640*/  ISETP.NE.AND.EX P1, PT, RZ, UR9, PT, P1 ;  /* 0x00000009ff007c0c */ /* 0x000fc6000bf25310 */
[----:B------:R-:W-:Y:S01]  /*6650*/  IMAD.WIDE.U32 R2, R7, UR4, R2 ;  /* 0x0000000407027c25 */ /* 0x000fe2000f8e0002 */
[----:B------:R-:W-:-:S03]  /*6660*/  ULDC UR4, c[0x0][0x150] ;  /* 0x0000540000047ab9 */ /* 0x000fc60000000800 */
[----:B------:R-:W-:Y:S02]  /*6670*/  IMAD R7, R7, UR5, R6 ;  /* 0x0000000507077c24 */ /* 0x000fe4000f8e0206 */
[----:B------:R-:W-:Y:S01]  /*6680*/  FMUL R6, R9, UR4 ;  /* 0x0000000409067c20 */ /* 0x000fe20008400000 */
[----:B------:R-:W-:Y:S01]  /*6690*/  ULDC UR4, c[0x0][0x618] ;  /* 0x0001860000047ab9 */ /* 0x000fe20000000800 */
[----:B------:R-:W-:Y:S01]  /*66a0*/  ULDC UR5, c[0x0][0x154] ;  /* 0x0000550000057ab9 */ /* 0x000fe20000000800 */
[----:B------:R-:W-:-:S03]  /*66b0*/  IMAD.IADD R3, R3, 0x1, R7 ;  /* 0x0000000103037824 */ /* 0x000fc600078e0207 */
[----:B------:R-:W3:Y:S02]  /*66c0*/  F2I.U32.TRUNC.NTZ R6, R6 ;  /* 0x0000000600067305 */ /* 0x000ee4000020f000 */
[----:B------:R-:W-:Y:S02]  /*66d0*/  SHF.R.U64 R9, R2, UR4, R3 ;  /* 0x0000000402097c19 */ /* 0x000fe40008001203 */
[----:B-1----:R-:W-:-:S05]  /*66e0*/  I2FP.F32.U32 R2, R14 ;  /* 0x0000000e00027245 */ /* 0x002fca0000201000 */
[----:B------:R-:W-:Y:S01]  /*66f0*/  FMUL R21, R2, UR5 ;  /* 0x0000000502157c20 */ /* 0x000fe20008400000 */
[----:B------:R-:W-:Y:S01]  /*6700*/  SHF.R.U32.HI R2, RZ, UR4, R3 ;  /* 0x00000004ff027c19 */ /* 0x000fe20008011603 */
[----:B------:R-:W-:-:S03]  /*6710*/  ULDC UR4, c[0x0][0x658] ;  /* 0x0001960000047ab9 */ /* 0x000fc60000000800 */
[--C-:B------:R-:W-:Y:S01]  /*6720*/  SHF.R.U64 R20, R9, UR6, R2.reuse ;  /* 0x0000000609147c19 */ /* 0x100fe20008001202 */
[----:B------:R-:W1:Y:S01]  /*6730*/  F2I.U32.TRUNC.NTZ R21, R21 ;  /* 0x0000001500157305 */ /* 0x000e62000020f000 */
[----:B------:R-:W-:Y:S01]  /*6740*/  SHF.R.U32.HI R3, RZ, UR6, R2 ;  /* 0x00000006ff037c19 */ /* 0x000fe20008011602 */
[----:B---3--:R-:W-:-:S03]  /*6750*/  IMAD.MOV R6, RZ, RZ, -R6 ;  /* 0x000000ffff067224 */ /* 0x008fc600078e0a06 */
[----:B------:R-:W-:Y:S01]  /*6760*/  SHF.R.U64 R18, R20, UR4, R3 ;  /* 0x0000000414127c19 */ /* 0x000fe20008001203 */
[----:B--2---:R-:W-:Y:S01]  /*6770*/  IMAD R17, R22, R6, R17 ;  /* 0x0000000616117224 */ /* 0x004fe200078e0211 */
[----:B------:R-:W-:-:S03]  /*6780*/  SHF.R.U32.HI R23, RZ, UR4, R3 ;  /* 0x00000004ff177c19 */ /* 0x000fc60008011603 */
[----:B------:R-:W-:Y:S02]  /*6790*/  IMAD.MOV.U32 R2, RZ, RZ, R18 ;  /* 0x000000ffff027224 */ /* 0x000fe400078e0012 */
[----:B------:R-:W-:Y:S01]  /*67a0*/  IMAD.MOV.U32 R3, RZ, RZ, R23 ;  /* 0x000000ffff037224 */ /* 0x000fe200078e0017 */
[----:B------:R-:W-:Y:S06]  /*67b0*/  @!P1 BRA `(.L_x_117) ;  /* 0x0000000000289947 */ /* 0x000fec0003800000 */
[----:B------:R-:W-:Y:S02]  /*67c0*/  ULDC UR4, c[0x0][0x64c] ;  /* 0x0001930000047ab9 */ /* 0x000fe40000000800 */
[----:B------:R-:W-:-:S05]  /*67d0*/  IADD3 R3, P1, R18, UR4, RZ ;  /* 0x0000000412037c10 */ /* 0x000fca000ff3e0ff */
[----:B------:R-:W-:-:S04]  /*67e0*/  IMAD.X R23, RZ, RZ, R23, P1 ;  /* 0x000000ffff177224 */ /* 0x000fc800008e0617 */
[----:B------:R-:W-:-:S04]  /*67f0*/  IMAD.WIDE.U32 R6, R23, UR8, RZ ;  /* 0x0000000817067c25 */ /* 0x000fc8000f8e00ff */
[----:B------:R-:W-:-:S04]  /*6800*/  IMAD.WIDE.U32 R6, P1, R3, UR9, R6 ;  /* 0x0000000903067c25 */ /* 0x000fc8000f820006 */
[----:B------:R-:W-:-:S04]  /*6810*/  IMAD.WIDE.U32 R2, R3, UR8, RZ ;  /* 0x0000000803027c25 */ /* 0x000fc8000f8e00ff */
[----:B------:R-:W-:Y:S01]  /*6820*/  IMAD.MOV.U32 R2, RZ, RZ, R7 ;  /* 0x000000ffff027224 */ /* 0x000fe200078e0007 */
[----:B------:R-:W-:Y:S01]  /*6830*/  IADD3 RZ, P3, R3, R6, RZ ;  /* 0x0000000603ff7210 */ /* 0x000fe20007f7e0ff */
[----:B------:R-:W-:-:S04]  /*6840*/  IMAD.X R3, RZ, RZ, RZ, P1 ;  /* 0x000000ffff037224 */ /* 0x000fc800008e06ff */
[----:B------:R-:W-:-:S08]  /*6850*/  IMAD.WIDE.U32.X R2, R23, UR9, R2, P3 ;  /* 0x0000000917027c25 */ /* 0x000fd000098e0402 */
.L_x_117:
[----:B------:R-:W-:Y:S01]  /*6860*/  ULDC UR4, c[0x0][0x648] ;  /* 0x0001920000047ab9 */ /* 0x000fe20000000800 */
[----:B-1----:R-:W-:Y:S01]  /*6870*/  IMAD.MOV R21, RZ, RZ, -R21 ;  /* 0x000000ffff157224 */ /* 0x002fe200078e0a15 */
[----:B------:R-:W-:Y:S01]  /*6880*/  SHF.R.U64 R3, R2, UR4, R3 ;  /* 0x0000000402037c19 */ /* 0x000fe20008001203 */
[----:B------:R-:W-:Y:S01]  /*6890*/  ULDC UR4, c[0x0][0x638] ;  /* 0x00018e0000047ab9 */ /* 0x000fe20000000800 */
[----:B------:R-:W-:Y:S01]  /*68a0*/  LOP3.LUT R20, R20, UR17, RZ, 0xc0, !PT ;  /* 0x0000001114147c12 */ /* 0x000fe2000f8ec0ff */
[----:B0-----:R-:W-:Y:S01]  /*68b0*/  @P4 IMAD R17, R19, R21, R14 ;  /* 0x0000001513114224 */ /* 0x001fe200078e020e */
[----:B------:R-:W-:Y:S01]  /*68c0*/  ULDC UR5, c[0x0][0x610] ;  /* 0x0001840000057ab9 */ /* 0x000fe20000000800 */
[----:B------:R-:W-:Y:S02]  /*68d0*/  IMAD.MOV R7, RZ, RZ, -R3 ;  /* 0x000000ffff077224 */ /* 0x000fe400078e0a03 */
[----:B------:R-:W-:Y:S01]  /*68e0*/  IMAD R14, R3, UR18, R20 ;  /* 0x00000012030e7c24 */ /* 0x000fe2000f8e0214 */
[----:B------:R-:W-:Y:S01]  /*68f0*/  LOP3.LUT R3, R9, UR16, RZ, 0xc0, !PT ;  /* 0x0000001009037c12 */ /* 0x000fe2000f8ec0ff */
[----:B------:R-:W-:Y:S01]  /*6900*/  IMAD R18, R7, UR4, R18 ;  /* 0x0000000407127c24 */ /* 0x000fe2000f8e0212 */
[----:B------:R-:W-:Y:S01]  /*6910*/  ULDC UR4, c[0x0][0x600] ;  /* 0x0001800000047ab9 */ /* 0x000fe20000000800 */
[----:B------:R-:W-:-:S02]  /*6920*/  IMAD R14, R14, UR5, R17 ;  /* 0x000000050e0e7c24 */ /* 0x000fc4000f8e0211 */
[----:B------:R-:W-:Y:S02]  /*6930*/  IMAD R3, R18, UR4, R3 ;  /* 0x0000000412037c24 */ /* 0x000fe4000f8e0203 */
[----:B------:R-:W-:Y:S02]  /*6940*/  IMAD.MOV.U32 R2, RZ, RZ, 0x1 ;  /* 0x00000001ff027424 */ /* 0x000fe400078e00ff */
[----:B------:R-:W-:Y:S01]  /*6950*/  IMAD.MOV.U32 R9, RZ, RZ, R8 ;  /* 0x000000ffff097224 */ /* 0x000fe200078e0008 */
[----:B------:R-:W-:Y:S02]  /*6960*/  SEL R17, R3, R14, !P4 ;  /* 0x0000000e03117207 */ /* 0x000fe40006000000 */
[----:B------:R-:W-:-:S07]  /*6970*/  SEL R14, R14, R3, !P4 ;  /* 0x000000030e0e7207 */ /* 0x000fce0006000000 */
.L_x_115:
[----:B------:R-:W-:Y:S05]  /*6980*/  BSYNC B1 ;  /* 0x0000000000017941 */ /* 0x000fea0003800000 */
.L_x_114:
[----:B------:R-:W-:-:S13]  /*6990*/  LOP3.LUT P1, RZ, R2, 0xff, RZ, 0xc0, !PT ;  /* 0x000000ff02ff7812 */ /* 0x000fda000782c0ff */
[----:B------:R-:W-:Y:S05]  /*69a0*/  @P1 BRA `(.L_x_118) ;  /* 0xfffffff4003c1947 */ /* 0x000fea000383ffff */
[----:B------:R-:W-:Y:S05]  /*69b0*/  BSYNC B0 ;  /* 0x0000000000007941 */ /* 0x000fea0003800000 */
.L_x_106:
[----:B------:R-:W-:-:S03]  /*69c0*/  UMOV UR4, 0xffffffff ;  /* 0xffffffff00047882 */ /* 0x000fc60000000000 */
[----:B------:R-:W-:Y:S05]  /*69d0*/  BRA.DIV UR4, `(.L_x_119) ;  /* 0x0000001604c07947 */ /* 0x000fea000b800000 */
[----:B------:R-:W-:-:S13]  /*69e0*/  ELECT P0, URZ, PT ;  /* 0x00000000003f782f */ /* 0x000fda0003800000 */
.L_x_166:
[----:B------:R-:W-:Y:S04]  /*69f0*/  BSSY B0, `(.L_x_120) ;  /* 0x0000154000007945 */ /* 0x000fe80003800000 */
[----:B------:R-:W-:Y:S05]  /*6a00*/  @!P0 BRA `(.L_x_121) ;  /* 0x0000001400488947 */ /* 0x000fea0003800000 */
[----:B------:R-:W-:-:S04]  /*6a10*/  LOP3.LUT R4, R4, 0x2, RZ, 0xfc, !PT ;  /* 0x0000000204047812 */ /* 0x000fc800078efcff */
[----:B------:R-:W-:-:S13]  /*6a20*/  ISETP.NE.AND P0, PT, R4, 0x3, PT ;  /* 0x000000030400780c */ /* 0x000fda0003f05270 */
[----:B------:R-:W-:Y:S05]  /*6a30*/  @!P0 BRA `(.L_x_122) ;  /* 0x0000000000048947 */ /* 0x000fea0003800000 */
[----:B------:R-:W-:Y:S01]  /*6a40*/  BPT.TRAP 0x1 ;  /* 0x000000040000795c */ /* 0x000fe20000300000 */
.L_x_122:
[----:B------:R-:W0:Y:S01]  /*6a50*/  S2R R3, SR_CgaCtaId ;  /* 0x0000000000037919 */ /* 0x000e220000008800 */
[----:B------:R-:W-:Y:S02]  /*6a60*/  MOV R0, 0x400 ;  /* 0x0000040000007802 */ /* 0x000fe40000000f00 */
[----:B------:R-:W-:Y:S02]  /*6a70*/  SHF.L.U32 R2, R10, 0x1f, RZ ;  /* 0x0000001f0a027819 */ /* 0x000fe400000006ff */
[----:B0-----:R-:W-:-:S05]  /*6a80*/  LEA R0, R3, R0, 0x18 ;  /* 0x0000000003007211 */ /* 0x001fca00078ec0ff */
[----:B------:R-:W-:-:S04]  /*6a90*/  VIADD R0, R0, 0x128 ;  /* 0x0000012800007836 */ /* 0x000fc80000000000 */
[C---:B------:R-:W-:Y:S02]  /*6aa0*/  IMAD R5, R13.reuse, 0x8, R0 ;  /* 0x000000080d057824 */ /* 0x040fe400078e0200 */
[----:B------:R-:W-:Y:S02]  /*6ab0*/  VIADD R13, R13, 0x1 ;  /* 0x000000010d0d7836 */ /* 0x000fe40000000000 */
[----:B------:R-:W0:Y:S03]  /*6ac0*/  SYNCS.PHASECHK.TRANS64.TRYWAIT P0, [R5+URZ], R2 ;  /* 0x00000002050075a7 */ /* 0x000e26000800017f */
[----:B------:R-:W-:-:S04]  /*6ad0*/  ISETP.NE.AND P1, PT, R13, 0x25, PT ;  /* 0x000000250d00780c */ /* 0x000fc80003f25270 */
[----:B------:R-:W-:Y:S02]  /*6ae0*/  SEL R3, RZ, 0x1, P1 ;  /* 0x00000001ff037807 */ /* 0x000fe40000800000 */
[----:B------:R-:W-:Y:S02]  /*6af0*/  SEL R13, R13, RZ, P1 ;  /* 0x000000ff0d0d7207 */ /* 0x000fe40000800000 */
[----:B------:R-:W-:-:S03]  /*6b00*/  LOP3.LUT R10, R10, R3, RZ, 0x3c, !PT ;  /* 0x000000030a0a7212 */ /* 0x000fc600078e3cff */
[----:B------:R-:W-:Y:S01]  /*6b10*/  IMAD R7, R13, 0x8, R0 ;  /* 0x000000080d077824 */ /* 0x000fe200078e0200 */
[----:B------:R-:W-:Y:S01]  /*6b20*/  SHF.L.U32 R4, R10, 0x1f, RZ ;  /* 0x0000001f0a047819 */ /* 0x000fe200000006ff */
[----:B0-----:R-:W-:Y:S06]  /*6b30*/  @!P0 BRA `(.L_x_123) ;  /* 0x00000014008c8947 */ /* 0x001fec0003800000 */
.L_x_167:
[----:B------:R-:W1:Y:S01]  /*6b40*/  SYNCS.PHASECHK.TRANS64.TRYWAIT P0, [R7+URZ], R4 ;  /* 0x00000004070075a7 */ /* 0x000e62000800017f */
[----:B0-----:R-:W-:-:S05]  /*6b50*/  VIADD R2, R13, 0x1 ;  /* 0x000000010d027836 */ /* 0x001fca0000000000 */
[----:B------:R-:W-:-:S04]  /*6b60*/  ISETP.NE.AND P1, PT, R2, 0x25, PT ;  /* 0x000000250200780c */ /* 0x000fc80003f25270 */
[----:B------:R-:W-:Y:S02]  /*6b70*/  SEL R3, RZ, 0x1, P1 ;  /* 0x00000001ff037807 */ /* 0x000fe40000800000 */
[----:B------:R-:W-:Y:S02]  /*6b80*/  SEL R9, R2, RZ, P1 ;  /* 0x000000ff02097207 */ /* 0x000fe40000800000 */
[----:B------:R-:W-:-:S03]  /*6b90*/  LOP3.LUT R10, R10, R3, RZ, 0x3c, !PT ;  /* 0x000000030a0a7212 */ /* 0x000fc600078e3cff */
[----:B------:R-:W-:Y:S01]  /*6ba0*/  IMAD R6, R9, 0x8, R0 ;  /* 0x0000000809067824 */ /* 0x000fe200078e0200 */
[----:B------:R-:W-:Y:S01]  /*6bb0*/  SHF.L.U32 R5, R10, 0x1f, RZ ;  /* 0x0000001f0a057819 */ /* 0x000fe200000006ff */
[----:B-1----:R-:W-:Y:S06]  /*6bc0*/  @!P0 BRA `(.L_x_124) ;  /* 0x00000014007c8947 */ /* 0x002fec0003800000 */
.L_x_168:
[----:B------:R-:W1:Y:S01]  /*6bd0*/  SYNCS.PHASECHK.TRANS64.TRYWAIT P0, [R6+URZ], R5 ;  /* 0x00000005060075a7 */ /* 0x000e62000800017f */
[----:B------:R-:W-:-:S05]  /*6be0*/  VIADD R2, R9, 0x1 ;  /* 0x0000000109027836 */ /* 0x000fca0000000000 */
[----:B------:R-:W-:-:S04]  /*6bf0*/  ISETP.NE.AND P1, PT, R2, 0x25, PT ;  /* 0x000000250200780c */ /* 0x000fc80003f25270 */
[----:B------:R-:W-:Y:S02]  /*6c00*/  SEL R3, RZ, 0x1, P1 ;  /* 0x00000001ff037807 */ /* 0x000fe40000800000 */
[----:B0-----:R-:W-:Y:S02]  /*6c10*/  SEL R7, R2, RZ, P1 ;  /* 0x000000ff02077207 */ /* 0x001fe40000800000 */
[----:B------:R-:W-:-:S03]  /*6c20*/  LOP3.LUT R10, R10, R3, RZ, 0x3c, !PT ;  /* 0x000000030a0a7212 */ /* 0x000fc600078e3cff */
[----:B------:R-:W-:Y:S01]  /*6c30*/  IMAD R9, R7, 0x8, R0 ;  /* 0x0000000807097824 */ /* 0x000fe200078e0200 */
[----:B------:R-:W-:Y:S01]  /*6c40*/  SHF.L.U32 R4, R10, 0x1f, RZ ;  /* 0x0000001f0a047819 */ /* 0x000fe200000006ff */
[----:B-1----:R-:W-:Y:S06]  /*6c50*/  @!P0 BRA `(.L_x_125) ;  /* 0x00000014006c8947 */ /* 0x002fec0003800000 */
.L_x_169:
[----:B------:R-:W1:Y:S01]  /*6c60*/  SYNCS.PHASECHK.TRANS64.TRYWAIT P0, [R9+URZ], R4 ;  /* 0x00000004090075a7 */ /* 0x000e62000800017f */
[----:B------:R-:W-:-:S05]  /*6c70*/  VIADD R2, R7, 0x1 ;  /* 0x0000000107027836 */ /* 0x000fca0000000000 */
[----:B------:R-:W-:-:S04]  /*6c80*/  ISETP.NE.AND P1, PT, R2, 0x25, PT ;  /* 0x000000250200780c */ /* 0x000fc80003f25270 */
[----:B------:R-:W-:Y:S02]  /*6c90*/  SEL R3, RZ, 0x1, P1 ;  /* 0x00000001ff037807 */ /* 0x000fe40000800000 */
[----:B------:R-:W-:Y:S02]  /*6ca0*/  SEL R7, R2, RZ, P1 ;  /* 0x000000ff02077207 */ /* 0x000fe40000800000 */
[----:B------:R-:W-:-:S03]  /*6cb0*/  LOP3.LUT R10, R10, R3, RZ, 0x3c, !PT ;  /* 0x000000030a0a7212 */ /* 0x000fc600078e3cff */
[----:B0-----:R-:W-:Y:S01]  /*6cc0*/  IMAD R6, R7, 0x8, R0 ;  /* 0x0000000807067824 */ /* 0x001fe200078e0200 */
[----:B------:R-:W-:Y:S01]  /*6cd0*/  SHF.L.U32 R5, R10, 0x1f, RZ ;  /* 0x0000001f0a057819 */ /* 0x000fe200000006ff */
[----:B-1----:R-:W-:Y:S06]  /*6ce0*/  @!P0 BRA `(.L_x_126) ;  /* 0x00000014005c8947 */ /* 0x002fec0003800000 */
.L_x_170:
        /* <DEDUP_REMOVED lines=9> */
.L_x_171:
        /* <DEDUP_REMOVED lines=9> */
.L_x_172:
        /* <DEDUP_REMOVED lines=9> */
.L_x_173:
        /* <DEDUP_REMOVED lines=9> */
.L_x_174:
        /* <DEDUP_REMOVED lines=9> */
.L_x_175:
        /* <DEDUP_REMOVED lines=9> */
.L_x_176:
        /* <DEDUP_REMOVED lines=9> */
.L_x_177:
        /* <DEDUP_REMOVED lines=9> */
.L_x_178:
        /* <DEDUP_REMOVED lines=9> */
.L_x_179:
        /* <DEDUP_REMOVED lines=9> */
.L_x_180:
        /* <DEDUP_REMOVED lines=9> */
.L_x_181:
        /* <DEDUP_REMOVED lines=9> */
.L_x_182:
        /* <DEDUP_REMOVED lines=9> */
.L_x_183:
        /* <DEDUP_REMOVED lines=9> */
.L_x_184:
        /* <DEDUP_REMOVED lines=9> */
.L_x_185:
        /* <DEDUP_REMOVED lines=9> */
.L_x_186:
        /* <DEDUP_REMOVED lines=9> */
.L_x_187:
        /* <DEDUP_REMOVED lines=9> */
.L_x_188:
        /* <DEDUP_REMOVED lines=9> */
.L_x_189:
        /* <DEDUP_REMOVED lines=9> */
.L_x_190:
        /* <DEDUP_REMOVED lines=9> */
.L_x_191:
        /* <DEDUP_REMOVED lines=9> */
.L_x_192:
        /* <DEDUP_REMOVED lines=9> */
.L_x_193:
        /* <DEDUP_REMOVED lines=9> */
.L_x_194:
        /* <DEDUP_REMOVED lines=9> */
.L_x_195:
        /* <DEDUP_REMOVED lines=9> */
.L_x_196:
        /* <DEDUP_REMOVED lines=9> */
.L_x_197:
        /* <DEDUP_REMOVED lines=9> */
.L_x_198:
        /* <DEDUP_REMOVED lines=9> */
.L_x_199:
[----:B------:R-:W1:Y:S01]  /*7d40*/  SYNCS.PHASECHK.TRANS64.TRYWAIT P0, [R9+URZ], R4 ;  /* 0x00000004090075a7 */ /* 0x000e62000800017f */
[----:B------:R-:W-:-:S05]  /*7d50*/  VIADD R2, R7, 0x1 ;  /* 0x0000000107027836 */ /* 0x000fca0000000000 */
[----:B------:R-:W-:-:S04]  /*7d60*/  ISETP.NE.AND P1, PT, R2, 0x25, PT ;  /* 0x000000250200780c */ /* 0x000fc80003f25270 */
[----:B------:R-:W-:Y:S02]  /*7d70*/  SEL R3, RZ, 0x1, P1 ;  /* 0x00000001ff037807 */ /* 0x000fe40000800000 */
[----:B------:R-:W-:Y:S02]  /*7d80*/  SEL R7, R2, RZ, P1 ;  /* 0x000000ff02077207 */ /* 0x000fe40000800000 */
[----:B------:R-:W-:-:S03]  /*7d90*/  LOP3.LUT R10, R10, R3, RZ, 0x3c, !PT ;  /* 0x000000030a0a7212 */ /* 0x000fc600078e3cff */
[----:B------:R-:W-:Y:S01]  /*7da0*/  IMAD R8, R7, 0x8, R0 ;  /* 0x0000000807087824 */ /* 0x000fe200078e0200 */
[----:B0-----:R-:W-:Y:S01]  /*7db0*/  SHF.L.U32 R5, R10, 0x1f, RZ ;  /* 0x0000001f0a057819 */ /* 0x001fe200000006ff */
[----:B-1----:R-:W-:Y:S06]  /*7dc0*/  @!P0 BRA `(.L_x_156) ;  /* 0x0000000c007c8947 */ /* 0x002fec0003800000 */
.L_x_200:
[----:B------:R-:W1:Y:S01]  /*7dd0*/  SYNCS.PHASECHK.TRANS64.TRYWAIT P0, [R8+URZ], R5 ;  /* 0x00000005080075a7 */ /* 0x000e62000800017f */
[----:B------:R-:W-:-:S05]  /*7de0*/  VIADD R2, R7, 0x1 ;  /* 0x0000000107027836 */ /* 0x000fca0000000000 */
[----:B------:R-:W-:-:S04]  /*7df0*/  ISETP.NE.AND P1, PT, R2, 0x25, PT ;  /* 0x000000250200780c */ /* 0x000fc80003f25270 */
[----:B------:R-:W-:Y:S02]  /*7e00*/  SEL R3, RZ, 0x1, P1 ;  /* 0x00000001ff037807 */ /* 0x000fe40000800000 */
[----:B------:R-:W-:Y:S02]  /*7e10*/  SEL R7, R2, RZ, P1 ;  /* 0x000000ff02077207 */ /* 0x000fe40000800000 */
[----:B0-----:R-:W-:-:S03]  /*7e20*/  LOP3.LUT R9, R10, R3, RZ, 0x3c, !PT ;  /* 0x000000030a097212 */ /* 0x001fc600078e3cff */
[----:B------:R-:W-:Y:S01]  /*7e30*/  IMAD R11, R7, 0x8, R0 ;  /* 0x00000008070b7824 */ /* 0x000fe200078e0200 */
[----:B------:R-:W-:Y:S01]  /*7e40*/  SHF.L.U32 R6, R9, 0x1f, RZ ;  /* 0x0000001f09067819 */ /* 0x000fe200000006ff */
[----:B-1----:R-:W-:Y:S06]  /*7e50*/  @!P0 BRA `(.L_x_157) ;  /* 0x0000000c006c8947 */ /* 0x002fec0003800000 */
.L_x_201:
[----:B------:R-:W1:Y:S01]  /*7e60*/  SYNCS.PHASECHK.TRANS64.TRYWAIT P0, [R11+URZ], R6 ;  /* 0x000000060b0075a7 */ /* 0x000e62000800017f */
[----:B------:R-:W-:-:S05]  /*7e70*/  VIADD R2, R7, 0x1 ;  /* 0x0000000107027836 */ /* 0x000fca0000000000 */
[----:B------:R-:W-:-:S04]  /*7e80*/  ISETP.NE.AND P1, PT, R2, 0x25, PT ;  /* 0x000000250200780c */ /* 0x000fc80003f25270 */
[----:B------:R-:W-:Y:S02]  /*7e90*/  SEL R4, RZ, 0x1, P1 ;  /* 0x00000001ff047807 */ /* 0x000fe40000800000 */
[----:B------:R-:W-:Y:S02]  /*7ea0*/  SEL R3, R2, RZ, P1 ;  /* 0x000000ff02037207 */ /* 0x000fe40000800000 */
[----:B------:R-:W-:Y:S01]  /*7eb0*/  LOP3.LUT R4, R9, R4, RZ, 0x3c, !PT ;  /* 0x0000000409047212 */ /* 0x000fe200078e3cff */
[----:B-1----:R-:W-:Y:S06]  /*7ec0*/  @!P0 BRA `(.L_x_158) ;  /* 0x0000000c00648947 */ /* 0x002fec0003800000 */
.L_x_202:
[----:B------:R-:W-:Y:S01]  /*7ed0*/  IMAD R3, R3, 0x8, R0 ;  /* 0x0000000803037824 */ /* 0x000fe200078e0200 */
[----:B------:R-:W-:-:S07]  /*7ee0*/  SHF.L.U32 R0, R4, 0x1f, RZ ;  /* 0x0000001f04007819 */ /* 0x000fce00000006ff */
.L_x_159:
[----:B--2---:R2:W3:Y:S02]  /*7ef0*/  SYNCS.PHASECHK.TRANS64.TRYWAIT P0, [R3+URZ], R0 ;  /* 0x00000000030075a7 */ /* 0x0044e4000800017f */
[----:B---3--:R-:W-:Y:S05]  /*7f00*/  @!P0 NANOSLEEP.SYNCS 0x989680 ;  /* 0x009896800000895d */ /* 0x008fea0003900000 */
[----:B------:R-:W3:Y:S02]  /*7f10*/  @!P0 SYNCS.PHASECHK.TRANS64 P0, [R3+URZ], R0 ;  /* 0x00000000030085a7 */ /* 0x000ee4000800007f */
[----:B---3--:R-:W-:Y:S05]  /*7f20*/  @!P0 BRA `(.L_x_159) ;  /* 0xfffffffc00f08947 */ /* 0x008fea000383ffff */
.L_x_121:
[----:B------:R-:W-:Y:S05]  /*7f30*/  BSYNC B0 ;  /* 0x0000000000007941 */ /* 0x000fea0003800000 */
.L_x_120:
[----:B------:R-:W-:Y:S05]  /*7f40*/  EXIT ;  /* 0x000000000000794d */ /* 0x000fea0003800000 */
.L_x_18:
[----:B-1----:R-:W-:-:S04]  /*7f50*/  IMAD.U32 R7, RZ, RZ, UR6 ;  /* 0x00000006ff077e24 */ /* 0x002fc8000f8e00ff */
[----:B------:R1:W3:Y:S03]  /*7f60*/  SYNCS.PHASECHK.TRANS64.TRYWAIT P0, [R7+URZ], R6 ;  /* 0x00000006070075a7 */ /* 0x0002e6000800017f */
[----:B---3--:R-:W-:Y:S05]  /*7f70*/  @!P0 NANOSLEEP.SYNCS 0x989680 ;  /* 0x009896800000895d */ /* 0x008fea0003900000 */
[----:B------:R-:W3:Y:S02]  /*7f80*/  @!P0 SYNCS.PHASECHK.TRANS64 P0, [R7+URZ], R6 ;  /* 0x00000006070085a7 */ /* 0x000ee4000800007f */
[----:B---3--:R-:W-:Y:S05]  /*7f90*/  @!P0 BRA `(.L_x_18) ;  /* 0xfffffffc00ec8947 */ /* 0x008fea000383ffff */
[----:B------:R-:W-:Y:S05]  /*7fa0*/  BRA `(.L_x_17) ;  /* 0xffffff9800047947 */ /* 0x000fea000383ffff */
.L_x_24:
[----:B-1----:R-:W-:-:S04]  /*7fb0*/  IMAD.U32 R8, RZ, RZ, UR12 ;  /* 0x0000000cff087e24 */ /* 0x002fc8000f8e00ff */
[----:B------:R1:W3:Y:S03]  /*7fc0*/  SYNCS.PHASECHK.TRANS64.TRYWAIT P0, [R8+URZ], R7 ;  /* 0x00000007080075a7 */ /* 0x0002e6000800017f */
[----:B---3--:R-:W-:Y:S05]  /*7fd0*/  @!P0 NANOSLEEP.SYNCS 0x989680 ;  /* 0x009896800000895d */ /* 0x008fea0003900000 */
[----:B------:R-:W3:Y:S02]  /*7fe0*/  @!P0 SYNCS.PHASECHK.TRANS64 P0, [R8+URZ], R7 ;  /* 0x00000007080085a7 */ /* 0x000ee4000800007f */
[----:B---3--:R-:W-:Y:S05]  /*7ff0*/  @!P0 BRA `(.L_x_24) ;  /* 0xfffffffc00ec8947 */ /* 0x008fea000383ffff */
[----:B------:R-:W-:Y:S05]  /*8000*/  BRA `(.L_x_23) ;  /* 0xffffff9c00747947 */ /* 0x000fea000383ffff */
.L_x_107:
[----:B------:R-:W-:Y:S01]  /*8010*/  BSSY B1, `(.L_x_160) ;  /* 0x0000006000017945 */ /* 0x000fe20003800000 */
[----:B------:R-:W-:-:S07]  /*8020*/  IMAD.MOV.U32 R2, RZ, RZ, -0x1 ;  /* 0xffffffffff027424 */ /* 0x000fce00078e00ff */
[----:B------:R-:W-:Y:S05]  /*8030*/  WARPSYNC.COLLECTIVE R2, `(.L_x_161) ;  /* 0x00000000020c7348 */ /* 0x000fea0003c00000 */
[----:B------:R-:W-:Y:S02]  /*8040*/  ELECT P1, UR62, PT ;  /* 0x00000000003e782f */ /* 0x000fe40003820000 */
[----:B------:R-:W-:Y:S01]  /*8050*/  MOV R2, UR62 ;  /* 0x0000003e00027c02 */ /* 0x000fe20008000f00 */
[----:B------:R-:W-:Y:S10]  /*8060*/  ENDCOLLECTIVE ;  /* 0x000000000000791b */ /* 0x000ff40003800000 */
.L_x_161:
[----:B------:R-:W-:Y:S05]  /*8070*/  BSYNC B1 ;  /* 0x0000000000017941 */ /* 0x000fea0003800000 */
.L_x_160:
[----:B------:R-:W-:Y:S05]  /*8080*/  BRA `(.L_x_162) ;  /* 0xffffffdc00907947 */ /* 0x000fea000383ffff */
.L_x_110:
[----:B-1----:R1:W2:Y:S02]  /*8090*/  SYNCS.PHASECHK.TRANS64.TRYWAIT P1, [R18+URZ+0x128], R7 ;  /* 0x00012807120075a7 */ /* 0x0022a4000802017f */
[----:B--2---:R-:W-:Y:S05]  /*80a0*/  @!P1 NANOSLEEP.SYNCS 0x989680 ;  /* 0x009896800000995d */ /* 0x004fea0003900000 */
[----:B------:R-:W2:Y:S02]  /*80b0*/  @!P1 SYNCS.PHASECHK.TRANS64 P1, [R18+URZ+0x128], R7 ;  /* 0x00012807120095a7 */ /* 0x000ea4000802007f */
[----:B--2---:R-:W-:Y:S05]  /*80c0*/  @!P1 BRA `(.L_x_110) ;  /* 0xfffffffc00f09947 */ /* 0x004fea000383ffff */
[----:B------:R-:W-:Y:S05]  /*80d0*/  BRA `(.L_x_163) ;  /* 0xffffffdc00c47947 */ /* 0x000fea000383ffff */
.L_x_119:
[----:B------:R-:W-:Y:S01]  /*80e0*/  BSSY B0, `(.L_x_164) ;  /* 0x0000006000007945 */ /* 0x000fe20003800000 */
[----:B------:R-:W-:-:S07]  /*80f0*/  IMAD.MOV.U32 R2, RZ, RZ, -0x1 ;  /* 0xffffffffff027424 */ /* 0x000fce00078e00ff */
[----:B------:R-:W-:Y:S05]  /*8100*/  WARPSYNC.COLLECTIVE R2, `(.L_x_165) ;  /* 0x00000000020c7348 */ /* 0x000fea0003c00000 */
[----:B------:R-:W-:Y:S02]  /*8110*/  ELECT P1, UR62, PT ;  /* 0x00000000003e782f */ /* 0x000fe40003820000 */
[----:B------:R-:W-:Y:S01]  /*8120*/  MOV R2, UR62 ;  /* 0x0000003e00027c02 */ /* 0x000fe20008000f00 */
[----:B------:R-:W-:Y:S10]  /*8130*/  ENDCOLLECTIVE ;  /* 0x000000000000791b */ /* 0x000ff40003800000 */
.L_x_165:
[----:B------:R-:W-:Y:S05]  /*8140*/  BSYNC B0 ;  /* 0x0000000000007941 */ /* 0x000fea0003800000 */
.L_x_164:
[----:B------:R-:W-:Y:S01]  /*8150*/  PLOP3.LUT P0, PT, P1, PT, PT, 0x80, 0x0 ;  /* 0x000000000000781c */ /* 0x000fe20000f0f070 */
[----:B------:R-:W-:-:S12]  /*8160*/  BRA `(.L_x_166) ;  /* 0xffffffe800207947 */ /* 0x000fd8000383ffff */
.L_x_123:
[----:B0-----:R0:W1:Y:S02]  /*8170*/  SYNCS.PHASECHK.TRANS64.TRYWAIT P0, [R5+URZ], R2 ;  /* 0x00000002050075a7 */ /* 0x001064000800017f */
[----:B-1----:R-:W-:Y:S05]  /*8180*/  @!P0 NANOSLEEP.SYNCS 0x989680 ;  /* 0x009896800000895d */ /* 0x002fea0003900000 */
[----:B------:R-:W1:Y:S02]  /*8190*/  @!P0 SYNCS.PHASECHK.TRANS64 P0, [R5+URZ], R2 ;  /* 0x00000002050085a7 */ /* 0x000e64000800007f */
[----:B-1----:R-:W-:Y:S05]  /*81a0*/  @!P0 BRA `(.L_x_123) ;  /* 0xfffffffc00f08947 */ /* 0x002fea000383ffff */
[----:B------:R-:W-:Y:S05]  /*81b0*/  BRA `(.L_x_167) ;  /* 0xffffffe800607947 */ /* 0x000fea000383ffff */
.L_x_124:
[----:B0-----:R0:W1:Y:S02]  /*81c0*/  SYNCS.PHASECHK.TRANS64.TRYWAIT P0, [R7+URZ], R4 ;  /* 0x00000004070075a7 */ /* 0x001064000800017f */
[----:B-1----:R-:W-:Y:S05]  /*81d0*/  @!P0 NANOSLEEP.SYNCS 0x989680 ;  /* 0x009896800000895d */ /* 0x002fea0003900000 */
[----:B------:R-:W1:Y:S02]  /*81e0*/  @!P0 SYNCS.PHASECHK.TRANS64 P0, [R7+URZ], R4 ;  /* 0x00000004070085a7 */ /* 0x000e64000800007f */
[----:B-1----:R-:W-:Y:S05]  /*81f0*/  @!P0 BRA `(.L_x_124) ;  /* 0xfffffffc00f08947 */ /* 0x002fea000383ffff */
[----:B------:R-:W-:Y:S05]  /*8200*/  BRA `(.L_x_168) ;  /* 0xffffffe800707947 */ /* 0x000fea000383ffff */
.L_x_125:
[----:B0-----:R0:W1:Y:S02]  /*8210*/  SYNCS.PHASECHK.TRANS64.TRYWAIT P0, [R6+URZ], R5 ;  /* 0x00000005060075a7 */ /* 0x001064000800017f */
[----:B-1----:R-:W-:Y:S05]  /*8220*/  @!P0 NANOSLEEP.SYNCS 0x989680 ;  /* 0x009896800000895d */ /* 0x002fea0003900000 */
[----:B------:R-:W1:Y:S02]  /*8230*/  @!P0 SYNCS.PHASECHK.TRANS64 P0, [R6+URZ], R5 ;  /* 0x00000005060085a7 */ /* 0x000e64000800007f */
[----:B-1----:R-:W-:Y:S05]  /*8240*/  @!P0 BRA `(.L_x_125) ;  /* 0xfffffffc00f08947 */ /* 0x002fea000383ffff */
[----:B------:R-:W-:Y:S05]  /*8250*/  BRA `(.L_x_169) ;  /* 0xffffffe800807947 */ /* 0x000fea000383ffff */
.L_x_126:
[----:B0-----:R0:W1:Y:S02]  /*8260*/  SYNCS.PHASECHK.TRANS64.TRYWAIT P0, [R9+URZ], R4 ;  /* 0x00000004090075a7 */ /* 0x001064000800017f */
[----:B-1----:R-:W-:Y:S05]  /*8270*/  @!P0 NANOSLEEP.SYNCS 0x989680 ;  /* 0x009896800000895d */ /* 0x002fea0003900000 */
[----:B------:R-:W1:Y:S02]  /*8280*/  @!P0 SYNCS.PHASECHK.TRANS64 P0, [R9+URZ], R4 ;  /* 0x00000004090085a7 */ /* 0x000e64000800007f */
[----:B-1----:R-:W-:Y:S05]  /*8290*/  @!P0 BRA `(.L_x_126) ;  /* 0xfffffffc00f08947 */ /* 0x002fea000383ffff */
[----:B------:R-:W-:Y:S05]  /*82a0*/  BRA `(.L_x_170) ;  /* 0xffffffe800907947 */ /* 0x000fea000383ffff */
.L_x_127:
[----:B0-----:R0:W1:Y:S02]  /*82b0*/  SYNCS.PHASECHK.TRANS64.TRYWAIT P0, [R6+URZ], R5 ;  /* 0x00000005060075a7 */ /* 0x001064000800017f */
[----:B-1----:R-:W-:Y:S05]  /*82c0*/  @!P0 NANOSLEEP.SYNCS 0x989680 ;  /* 0x009896800000895d */ /* 0x002fea0003900000 */
[----:B------:R-:W1:Y:S02]  /*82d0*/  @!P0 SYNCS.PHASECHK.TRANS64 P0, [R6+URZ], R5 ;  /* 0x00000005060085a7 */ /* 0x000e64000800007f */
[----:B-1----:R-:W-:Y:S05]  /*82e0*/  @!P0 BRA `(.L_x_127) ;  /* 0xfffffffc00f08947 */ /* 0x002fea000383ffff */
[----:B------:R-:W-:Y:S05]  /*82f0*/  BRA `(.L_x_171) ;  /* 0xffffffe800a07947 */ /* 0x000fea000383ffff */
.L_x_128:
[----:B0-----:R0:W1:Y:S02]  /*8300*/  SYNCS.PHASECHK.TRANS64.TRYWAIT P0, [R9+URZ], R4 ;  /* 0x00000004090075a7 */ /* 0x001064000800017f */
[----:B-1----:R-:W-:Y:S05]  /*8310*/  @!P0 NANOSLEEP.SYNCS 0x989680 ;  /* 0x009896800000895d */ /* 0x002fea0003900000 */
[----:B------:R-:W1:Y:S02]  /*8320*/  @!P0 SYNCS.PHASECHK.TRANS64 P0, [R9+URZ], R4 ;  /* 0x00000004090085a7 */ /* 0x000e64000800007f */
[----:B-1----:R-:W-:Y:S05]  /*8330*/  @!P0 BRA `(.L_x_128) ;  /* 0xfffffffc00f08947 */ /* 0x002fea000383ffff */
[----:B------:R-:W-:Y:S05]  /*8340*/  BRA `(.L_x_172) ;  /* 0xffffffe800b07947 */ /* 0x000fea000383ffff */
.L_x_129:
[----:B0-----:R0:W1:Y:S02]  /*8350*/  SYNCS.PHASECHK.TRANS64.TRYWAIT P0, [R6+URZ], R5 ;  /* 0x00000005060075a7 */ /* 0x001064000800017f */
[----:B-1----:R-:W-:Y:S05]  /*8360*/  @!P0 NANOSLEEP.SYNCS 0x989680 ;  /* 0x009896800000895d */ /* 0x002fea0003900000 */
[----:B------:R-:W1:Y:S02]  /*8370*/  @!P0 SYNCS.PHASECHK.TRANS64 P0, [R6+URZ], R5 ;  /* 0x00000005060085a7 */ /* 0x000e64000800007f */
[----:B-1----:R-:W-:Y:S05]  /*8380*/  @!P0 BRA `(.L_x_129) ;  /* 0xfffffffc00f08947 */ /* 0x002fea000383ffff */
[----:B------:R-:W-:Y:S05]  /*8390*/  BRA `(.L_x_173) ;  /* 0xffffffe800c07947 */ /* 0x000fea000383ffff */
.L_x_130:
[----:B0-----:R0:W1:Y:S02]  /*83a0*/  SYNCS.PHASECHK.TRANS64.TRYWAIT P0, [R9+URZ], R4 ;  /* 0x00000004090075a7 */ /* 0x001064000800017f */
[----:B-1----:R-:W-:Y:S05]  /*83b0*/  @!P0 NANOSLEEP.SYNCS 0x989680 ;  /* 0x009896800000895d */ /* 0x002fea0003900000 */
[----:B------:R-:W1:Y:S02]  /*83c0*/  @!P0 SYNCS.PHASECHK.TRANS64 P0, [R9+URZ], R4 ;  /* 0x00000004090085a7 */ /* 0x000e64000800007f */
[----:B-1----:R-:W-:Y:S05]  /*83d0*/  @!P0 BRA `(.L_x_130) ;  /* 0xfffffffc00f08947 */ /* 0x002fea000383ffff */
[----:B------:R-:W-:Y:S05]  /*83e0*/  BRA `(.L_x_174) ;  /* 0xffffffe800d07947 */ /* 0x000fea000383ffff */
.L_x_131:
[----:B0-----:R0:W1:Y:S02]  /*83f0*/  SYNCS.PHASECHK.TRANS64.TRYWAIT P0, [R6+URZ], R5 ;  /* 0x00000005060075a7 */ /* 0x001064000800017f */
[----:B-1----:R-:W-:Y:S05]  /*8400*/  @!P0 NANOSLEEP.SYNCS 0x989680 ;  /* 0x009896800000895d */ /* 0x002fea0003900000 */
[----:B------:R-:W1:Y:S02]  /*8410*/  @!P0 SYNCS.PHASECHK.TRANS64 P0, [R6+URZ], R5 ;  /* 0x00000005060085a7 */ /* 0x000e64000800007f */
[----:B-1----:R-:W-:Y:S05]  /*8420*/  @!P0 BRA `(.L_x_131) ;  /* 0xfffffffc00f08947 */ /* 0x002fea000383ffff */
[----:B------:R-:W-:Y:S05]  /*8430*/  BRA `(.L_x_175) ;  /* 0xffffffe800e07947 */ /* 0x000fea000383ffff */
.L_x_132:
[----:B0-----:R0:W1:Y:S02]  /*8440*/  SYNCS.PHASECHK.TRANS64.TRYWAIT P0, [R9+URZ], R4 ;  /* 0x00000004090075a7 */ /* 0x001064000800017f */
[----:B-1----:R-:W-:Y:S05]  /*8450*/  @!P0 NANOSLEEP.SYNCS 0x989680 ;  /* 0x009896800000895d */ /* 0x002fea0003900000 */
[----:B------:R-:W1:Y:S02]  /*8460*/  @!P0 SYNCS.PHASECHK.TRANS64 P0, [R9+URZ], R4 ;  /* 0x00000004090085a7 */ /* 0x000e64000800007f */
[----:B-1----:R-:W-:Y:S05]  /*8470*/  @!P0 BRA `(.L_x_132) ;  /* 0xfffffffc00f08947 */ /* 0x002fea000383ffff */
[----:B------:R-:W-:Y:S05]  /*8480*/  BRA `(.L_x_176) ;  /* 0xffffffe800f07947 */ /* 0x000fea000383ffff */
.L_x_133:
[----:B0-----:R0:W1:Y:S02]  /*8490*/  SYNCS.PHASECHK.TRANS64.TRYWAIT P0, [R6+URZ], R5 ;  /* 0x00000005060075a7 */ /* 0x001064000800017f */
[----:B-1----:R-:W-:Y:S05]  /*84a0*/  @!P0 NANOSLEEP.SYNCS 0x989680 ;  /* 0x009896800000895d */ /* 0x002fea0003900000 */
[----:B------:R-:W1:Y:S02]  /*84b0*/  @!P0 SYNCS.PHASECHK.TRANS64 P0, [R6+URZ], R5 ;  /* 0x00000005060085a7 */ /* 0x000e64000800007f */
[----:B-1----:R-:W-:Y:S05]  /*84c0*/  @!P0 BRA `(.L_x_133) ;  /* 0xfffffffc00f08947 */ /* 0x002fea000383ffff */
[----:B------:R-:W-:Y:S05]  /*84d0*/  BRA `(.L_x_177) ;  /* 0xffffffec00007947 */ /* 0x000fea000383ffff */
.L_x_134:
[----:B0-----:R0:W1:Y:S02]  /*84e0*/  SYNCS.PHASECHK.TRANS64.TRYWAIT P0, [R9+URZ], R4 ;  /* 0x00000004090075a7 */ /* 0x001064000800017f */
[----:B-1----:R-:W-:Y:S05]  /*84f0*/  @!P0 NANOSLEEP.SYNCS 0x989680 ;  /* 0x009896800000895d */ /* 0x002fea0003900000 */
[----:B------:R-:W1:Y:S02]  /*8500*/  @!P0 SYNCS.PHASECHK.TRANS64 P0, [R9+URZ], R4 ;  /* 0x00000004090085a7 */ /* 0x000e64000800007f */
[----:B-1----:R-:W-:Y:S05]  /*8510*/  @!P0 BRA `(.L_x_134) ;  /* 0xfffffffc00f08947 */ /* 0x002fea000383ffff */
[----:B------:R-:W-:Y:S05]  /*8520*/  BRA `(.L_x_178) ;  /* 0xffffffec00107947 */ /* 0x000fea000383ffff */
.L_x_135:
[----:B0-----:R0:W1:Y:S02]  /*8530*/  SYNCS.PHASECHK.TRANS64.TRYWAIT P0, [R6+URZ], R5 ;  /* 0x00000005060075a7 */ /* 0x001064000800017f */
[----:B-1----:R-:W-:Y:S05]  /*8540*/  @!P0 NANOSLEEP.SYNCS 0x989680 ;  /* 0x009896800000895d */ /* 0x002fea0003900000 */
[----:B------:R-:W1:Y:S02]  /*8550*/  @!P0 SYNCS.PHASECHK.TRANS64 P0, [R6+URZ], R5 ;  /* 0x00000005060085a7 */ /* 0x000e64000800007f */
[----:B-1----:R-:W-:Y:S05]  /*8560*/  @!P0 BRA `(.L_x_135) ;  /* 0xfffffffc00f08947 */ /* 0x002fea000383ffff */
[----:B------:R-:W-:Y:S05]  /*8570*/  BRA `(.L_x_179) ;  /* 0xffffffec00207947 */ /* 0x000fea000383ffff */
.L_x_136:
[----:B0-----:R0:W1:Y:S02]  /*8580*/  SYNCS.PHASECHK.TRANS64.TRYWAIT P0, [R9+URZ], R4 ;  /* 0x00000004090075a7 */ /* 0x001064000800017f */
[----:B-1----:R-:W-:Y:S05]  /*8590*/  @!P0 NANOSLEEP.SYNCS 0x989680 ;  /* 0x009896800000895d */ /* 0x002fea0003900000 */
[----:B------:R-:W1:Y:S02]  /*85a0*/  @!P0 SYNCS.PHASECHK.TRANS64 P0, [R9+URZ], R4 ;  /* 0x00000004090085a7 */ /* 0x000e64000800007f */
[----:B-1----:R-:W-:Y:S05]  /*85b0*/  @!P0 BRA `(.L_x_136) ;  /* 0xfffffffc00f08947 */ /* 0x002fea000383ffff */
[----:B------:R-:W-:Y:S05]  /*85c0*/  BRA `(.L_x_180) ;  /* 0xffffffec00307947 */ /* 0x000fea000383ffff */
.L_x_137:
[----:B0-----:R0:W1:Y:S02]  /*85d0*/  SYNCS.PHASECHK.TRANS64.TRYWAIT P0, [R6+URZ], R5 ;  /* 0x00000005060075a7 */ /* 0x001064000800017f */
[----:B-1----:R-:W-:Y:S05]  /*85e0*/  @!P0 NANOSLEEP.SYNCS 0x989680 ;  /* 0x009896800000895d */ /* 0x002fea0003900000 */
[----:B------:R-:W1:Y:S02]  /*85f0*/  @!P0 SYNCS.PHASECHK.TRANS64 P0, [R6+URZ], R5 ;  /* 0x00000005060085a7 */ /* 0x000e64000800007f */
[----:B-1----:R-:W-:Y:S05]  /*8600*/  @!P0 BRA `(.L_x_137) ;  /* 0xfffffffc00f08947 */ /* 0x002fea000383ffff */
[----:B------:R-:W-:Y:S05]  /*8610*/  BRA `(.L_x_181) ;  /* 0xffffffec00407947 */ /* 0x000fea000383ffff */
.L_x_138:
[----:B0-----:R0:W1:Y:S02]  /*8620*/  SYNCS.PHASECHK.TRANS64.TRYWAIT P0, [R9+URZ], R4 ;  /* 0x00000004090075a7 */ /* 0x001064000800017f */
[----:B-1----:R-:W-:Y:S05]  /*8630*/  @!P0 NANOSLEEP.SYNCS 0x989680 ;  /* 0x009896800000895d */ /* 0x002fea0003900000 */
[----:B------:R-:W1:Y:S02]  /*8640*/  @!P0 SYNCS.PHASECHK.TRANS64 P0, [R9+URZ], R4 ;  /* 0x00000004090085a7 */ /* 0x000e64000800007f */
[----:B-1----:R-:W-:Y:S05]  /*8650*/  @!P0 BRA `(.L_x_138) ;  /* 0xfffffffc00f08947 */ /* 0x002fea000383ffff */
[----:B------:R-:W-:Y:S05]  /*8660*/  BRA `(.L_x_182) ;  /* 0xffffffec00507947 */ /* 0x000fea000383ffff */
.L_x_139:
[----:B0-----:R0:W1:Y:S02]  /*8670*/  SYNCS.PHASECHK.TRANS64.TRYWAIT P0, [R6+URZ], R5 ;  /* 0x00000005060075a7 */ /* 0x001064000800017f */
[----:B-1----:R-:W-:Y:S05]  /*8680*/  @!P0 NANOSLEEP.SYNCS 0x989680 ;  /* 0x009896800000895d */ /* 0x002fea0003900000 */
[----:B------:R-:W1:Y:S02]  /*8690*/  @!P0 SYNCS.PHASECHK.TRANS64 P0, [R6+URZ], R5 ;  /* 0x00000005060085a7 */ /* 0x000e64000800007f */
[----:B-1----:R-:W-:Y:S05]  /*86a0*/  @!P0 BRA `(.L_x_139) ;  /* 0xfffffffc00f08947 */ /* 0x002fea000383ffff */
[----:B------:R-:W-:Y:S05]  /*86b0*/  BRA `(.L_x_183) ;  /* 0xffffffec00607947 */ /* 0x000fea000383ffff */
.L_x_140:
[----:B0-----:R0:W1:Y:S02]  /*86c0*/  SYNCS.PHASECHK.TRANS64.TRYWAIT P0, [R9+URZ], R4 ;  /* 0x00000004090075a7 */ /* 0x001064000800017f */
[----:B-1----:R-:W-:Y:S05]  /*86d0*/  @!P0 NANOSLEEP.SYNCS 0x989680 ;  /* 0x009896800000895d */ /* 0x002fea0003900000 */
[----:B------:R-:W1:Y:S02]  /*86e0*/  @!P0 SYNCS.PHASECHK.TRANS64 P0, [R9+URZ], R4 ;  /* 0x00000004090085a7 */ /* 0x000e64000800007f */
[----:B-1----:R-:W-:Y:S05]  /*86f0*/  @!P0 BRA `(.L_x_140) ;  /* 0xfffffffc00f08947 */ /* 0x002fea000383ffff */
[----:B------:R-:W-:Y:S05]  /*8700*/  BRA `(.L_x_184) ;  /* 0xffffffec00707947 */ /* 0x000fea000383ffff */
.L_x_141:
[----:B0-----:R0:W1:Y:S02]  /*8710*/  SYNCS.PHASECHK.TRANS64.TRYWAIT P0, [R6+URZ], R5 ;  /* 0x00000005060075a7 */ /* 0x001064000800017f */
[----:B-1----:R-:W-:Y:S05]  /*8720*/  @!P0 NANOSLEEP.SYNCS 0x989680 ;  /* 0x009896800000895d */ /* 0x002fea0003900000 */
[----:B------:R-:W1:Y:S02]  /*8730*/  @!P0 SYNCS.PHASECHK.TRANS64 P0, [R6+URZ], R5 ;  /* 0x00000005060085a7 */ /* 0x000e64000800007f */
[----:B-1----:R-:W-:Y:S05]  /*8740*/  @!P0 BRA `(.L_x_141) ;  /* 0xfffffffc00f08947 */ /* 0x002fea000383ffff */
[----:B------:R-:W-:Y:S05]  /*8750*/  BRA `(.L_x_185) ;  /* 0xffffffec00807947 */ /* 0x000fea000383ffff */
.L_x_142:
[----:B0-----:R0:W1:Y:S02]  /*8760*/  SYNCS.PHASECHK.TRANS64.TRYWAIT P0, [R9+URZ], R4 ;  /* 0x00000004090075a7 */ /* 0x001064000800017f */
[----:B-1----:R-:W-:Y:S05]  /*8770*/  @!P0 NANOSLEEP.SYNCS 0x989680 ;  /* 0x009896800000895d */ /* 0x002fea0003900000 */
[----:B------:R-:W1:Y:S02]  /*8780*/  @!P0 SYNCS.PHASECHK.TRANS64 P0, [R9+URZ], R4 ;  /* 0x00000004090085a7 */ /* 0x000e64000800007f */
[----:B-1----:R-:W-:Y:S05]  /*8790*/  @!P0 BRA `(.L_x_142) ;  /* 0xfffffffc00f08947 */ /* 0x002fea000383ffff */
[----:B------:R-:W-:Y:S05]  /*87a0*/  BRA `(.L_x_186) ;  /* 0xffffffec00907947 */ /* 0x000fea000383ffff */
.L_x_143:
[----:B0-----:R0:W1:Y:S02]  /*87b0*/  SYNCS.PHASECHK.TRANS64.TRYWAIT P0, [R6+URZ], R5 ;  /* 0x00000005060075a7 */ /* 0x001064000800017f */
[----:B-1----:R-:W-:Y:S05]  /*87c0*/  @!P0 NANOSLEEP.SYNCS 0x989680 ;  /* 0x009896800000895d */ /* 0x002fea0003900000 */
[----:B------:R-:W1:Y:S02]  /*87d0*/  @!P0 SYNCS.PHASECHK.TRANS64 P0, [R6+URZ], R5 ;  /* 0x00000005060085a7 */ /* 0x000e64000800007f */
[----:B-1----:R-:W-:Y:S05]  /*87e0*/  @!P0 BRA `(.L_x_143) ;  /* 0xfffffffc00f08947 */ /* 0x002fea000383ffff */
[----:B------:R-:W-:Y:S05]  /*87f0*/  BRA `(.L_x_187) ;  /* 0xffffffec00a07947 */ /* 0x000fea000383ffff */
.L_x_144:
[----:B0-----:R0:W1:Y:S02]  /*8800*/  SYNCS.PHASECHK.TRANS64.TRYWAIT P0, [R9+URZ], R4 ;  /* 0x00000004090075a7 */ /* 0x001064000800017f */
[----:B-1----:R-:W-:Y:S05]  /*8810*/  @!P0 NANOSLEEP.SYNCS 0x989680 ;  /* 0x009896800000895d */ /* 0x002fea0003900000 */
[----:B------:R-:W1:Y:S02]  /*8820*/  @!P0 SYNCS.PHASECHK.TRANS64 P0, [R9+URZ], R4 ;  /* 0x00000004090085a7 */ /* 0x000e64000800007f */
[----:B-1----:R-:W-:Y:S05]  /*8830*/  @!P0 BRA `(.L_x_144) ;  /* 0xfffffffc00f08947 */ /* 0x002fea000383ffff */
[----:B------:R-:W-:Y:S05]  /*8840*/  BRA `(.L_x_188) ;  /* 0xffffffec00b07947 */ /* 0x000fea000383ffff */
.L_x_145:
[----:B0-----:R0:W1:Y:S02]  /*8850*/  SYNCS.PHASECHK.TRANS64.TRYWAIT P0, [R6+URZ], R5 ;  /* 0x00000005060075a7 */ /* 0x001064000800017f */
[----:B-1----:R-:W-:Y:S05]  /*8860*/  @!P0 NANOSLEEP.SYNCS 0x989680 ;  /* 0x009896800000895d */ /* 0x002fea0003900000 */
[----:B------:R-:W1:Y:S02]  /*8870*/  @!P0 SYNCS.PHASECHK.TRANS64 P0, [R6+URZ], R5 ;  /* 0x00000005060085a7 */ /* 0x000e64000800007f */
[----:B-1----:R-:W-:Y:S05]  /*8880*/  @!P0 BRA `(.L_x_145) ;  /* 0xfffffffc00f08947 */ /* 0x002fea000383ffff */
[----:B------:R-:W-:Y:S05]  /*8890*/  BRA `(.L_x_189) ;  /* 0xffffffec00c07947 */ /* 0x000fea000383ffff */
.L_x_146:
[----:B0-----:R0:W1:Y:S02]  /*88a0*/  SYNCS.PHASECHK.TRANS64.TRYWAIT P0, [R9+URZ], R4 ;  /* 0x00000004090075a7 */ /* 0x001064000800017f */
[----:B-1----:R-:W-:Y:S05]  /*88b0*/  @!P0 NANOSLEEP.SYNCS 0x989680 ;  /* 0x009896800000895d */ /* 0x002fea0003900000 */
[----:B------:R-:W1:Y:S02]  /*88c0*/  @!P0 SYNCS.PHASECHK.TRANS64 P0, [R9+URZ], R4 ;  /* 0x00000004090085a7 */ /* 0x000e64000800007f */
[----:B-1----:R-:W-:Y:S05]  /*88d0*/  @!P0 BRA `(.L_x_146) ;  /* 0xfffffffc00f08947 */ /* 0x002fea000383ffff */
[----:B------:R-:W-:Y:S05]  /*88e0*/  BRA `(.L_x_190) ;  /* 0xffffffec00d07947 */ /* 0x000fea000383ffff */
.L_x_147:
[----:B0-----:R0:W1:Y:S02]  /*88f0*/  SYNCS.PHASECHK.TRANS64.TRYWAIT P0, [R6+URZ], R5 ;  /* 0x00000005060075a7 */ /* 0x001064000800017f */
[----:B-1----:R-:W-:Y:S05]  /*8900*/  @!P0 NANOSLEEP.SYNCS 0x989680 ;  /* 0x009896800000895d */ /* 0x002fea0003900000 */
[----:B------:R-:W1:Y:S02]  /*8910*/  @!P0 SYNCS.PHASECHK.TRANS64 P0, [R6+URZ], R5 ;  /* 0x00000005060085a7 */ /* 0x000e64000800007f */
[----:B-1----:R-:W-:Y:S05]  /*8920*/  @!P0 BRA `(.L_x_147) ;  /* 0xfffffffc00f08947 */ /* 0x002fea000383ffff */
[----:B------:R-:W-:Y:S05]  /*8930*/  BRA `(.L_x_191) ;  /* 0xffffffec00e07947 */ /* 0x000fea000383ffff */
.L_x_148:
[----:B0-----:R0:W1:Y:S02]  /*8940*/  SYNCS.PHASECHK.TRANS64.TRYWAIT P0, [R9+URZ], R4 ;  /* 0x00000004090075a7 */ /* 0x001064000800017f */
[----:B-1----:R-:W-:Y:S05]  /*8950*/  @!P0 NANOSLEEP.SYNCS 0x989680 ;  /* 0x009896800000895d */ /* 0x002fea0003900000 */
[----:B------:R-:W1:Y:S02]  /*8960*/  @!P0 SYNCS.PHASECHK.TRANS64 P0, [R9+URZ], R4 ;  /* 0x00000004090085a7 */ /* 0x000e64000800007f */
[----:B-1----:R-:W-:Y:S05]  /*8970*/  @!P0 BRA `(.L_x_148) ;  /* 0xfffffffc00f08947 */ /* 0x002fea000383ffff */
[----:B------:R-:W-:Y:S05]  /*8980*/  BRA `(.L_x_192) ;  /* 0xffffffec00f07947 */ /* 0x000fea000383ffff */
.L_x_149:
[----:B0-----:R0:W1:Y:S02]  /*8990*/  SYNCS.PHASECHK.TRANS64.TRYWAIT P0, [R6+URZ], R5 ;  /* 0x00000005060075a7 */ /* 0x001064000800017f */
[----:B-1----:R-:W-:Y:S05]  /*89a0*/  @!P0 NANOSLEEP.SYNCS 0x989680 ;  /* 0x009896800000895d */ /* 0x002fea0003900000 */
[----:B------:R-:W1:Y:S02]  /*89b0*/  @!P0 SYNCS.PHASECHK.TRANS64 P0, [R6+URZ], R5 ;  /* 0x00000005060085a7 */ /* 0x000e64000800007f */
[----:B-1----:R-:W-:Y:S05]  /*89c0*/  @!P0 BRA `(.L_x_149) ;  /* 0xfffffffc00f08947 */ /* 0x002fea000383ffff */
[----:B------:R-:W-:Y:S05]  /*89d0*/  BRA `(.L_x_193) ;  /* 0xfffffff000007947 */ /* 0x000fea000383ffff */
.L_x_150:
[----:B0-----:R0:W1:Y:S02]  /*89e0*/  SYNCS.PHASECHK.TRANS64.TRYWAIT P0, [R9+URZ], R4 ;  /* 0x00000004090075a7 */ /* 0x001064000800017f */
[----:B-1----:R-:W-:Y:S05]  /*89f0*/  @!P0 NANOSLEEP.SYNCS 0x989680 ;  /* 0x009896800000895d */ /* 0x002fea0003900000 */
[----:B------:R-:W1:Y:S02]  /*8a00*/  @!P0 SYNCS.PHASECHK.TRANS64 P0, [R9+URZ], R4 ;  /* 0x00000004090085a7 */ /* 0x000e64000800007f */
[----:B-1----:R-:W-:Y:S05]  /*8a10*/  @!P0 BRA `(.L_x_150) ;  /* 0xfffffffc00f08947 */ /* 0x002fea000383ffff */
[----:B------:R-:W-:Y:S05]  /*8a20*/  BRA `(.L_x_194) ;  /* 0xfffffff000107947 */ /* 0x000fea000383ffff */
.L_x_151:
[----:B0-----:R0:W1:Y:S02]  /*8a30*/  SYNCS.PHASECHK.TRANS64.TRYWAIT P0, [R6+URZ], R5 ;  /* 0x00000005060075a7 */ /* 0x001064000800017f */
[----:B-1----:R-:W-:Y:S05]  /*8a40*/  @!P0 NANOSLEEP.SYNCS 0x989680 ;  /* 0x009896800000895d */ /* 0x002fea0003900000 */
[----:B------:R-:W1:Y:S02]  /*8a50*/  @!P0 SYNCS.PHASECHK.TRANS64 P0, [R6+URZ], R5 ;  /* 0x00000005060085a7 */ /* 0x000e64000800007f */
[----:B-1----:R-:W-:Y:S05]  /*8a60*/  @!P0 BRA `(.L_x_151) ;  /* 0xfffffffc00f08947 */ /* 0x002fea000383ffff */
[----:B------:R-:W-:Y:S05]  /*8a70*/  BRA `(.L_x_195) ;  /* 0xfffffff000207947 */ /* 0x000fea000383ffff */
.L_x_152:
[----:B0-----:R0:W1:Y:S02]  /*8a80*/  SYNCS.PHASECHK.TRANS64.TRYWAIT P0, [R9+URZ], R4 ;  /* 0x00000004090075a7 */ /* 0x001064000800017f */
[----:B-1----:R-:W-:Y:S05]  /*8a90*/  @!P0 NANOSLEEP.SYNCS 0x989680 ;  /* 0x009896800000895d */ /* 0x002fea0003900000 */
[----:B------:R-:W1:Y:S02]  /*8aa0*/  @!P0 SYNCS.PHASECHK.TRANS64 P0, [R9+URZ], R4 ;  /* 0x00000004090085a7 */ /* 0x000e64000800007f */
[----:B-1----:R-:W-:Y:S05]  /*8ab0*/  @!P0 BRA `(.L_x_152) ;  /* 0xfffffffc00f08947 */ /* 0x002fea000383ffff */
[----:B------:R-:W-:Y:S05]  /*8ac0*/  BRA `(.L_x_196) ;  /* 0xfffffff000307947 */ /* 0x000fea000383ffff */
.L_x_153:
[----:B0-----:R0:W1:Y:S02]  /*8ad0*/  SYNCS.PHASECHK.TRANS64.TRYWAIT P0, [R6+URZ], R5 ;  /* 0x00000005060075a7 */ /* 0x001064000800017f */
[----:B-1----:R-:W-:Y:S05]  /*8ae0*/  @!P0 NANOSLEEP.SYNCS 0x989680 ;  /* 0x009896800000895d */ /* 0x002fea0003900000 */
[----:B------:R-:W1:Y:S02]  /*8af0*/  @!P0 SYNCS.PHASECHK.TRANS64 P0, [R6+URZ], R5 ;  /* 0x00000005060085a7 */ /* 0x000e64000800007f */
[----:B-1----:R-:W-:Y:S05]  /*8b00*/  @!P0 BRA `(.L_x_153) ;  /* 0xfffffffc00f08947 */ /* 0x002fea000383ffff */
[----:B------:R-:W-:Y:S05]  /*8b10*/  BRA `(.L_x_197) ;  /* 0xfffffff000407947 */ /* 0x000fea000383ffff */
.L_x_154:
[----:B0-----:R0:W1:Y:S02]  /*8b20*/  SYNCS.PHASECHK.TRANS64.TRYWAIT P0, [R9+URZ], R4 ;  /* 0x00000004090075a7 */ /* 0x001064000800017f */
[----:B-1----:R-:W-:Y:S05]  /*8b30*/  @!P0 NANOSLEEP.SYNCS 0x989680 ;  /* 0x009896800000895d */ /* 0x002fea0003900000 */
[----:B------:R-:W1:Y:S02]  /*8b40*/  @!P0 SYNCS.PHASECHK.TRANS64 P0, [R9+URZ], R4 ;  /* 0x00000004090085a7 */ /* 0x000e64000800007f */
[----:B-1----:R-:W-:Y:S05]  /*8b50*/  @!P0 BRA `(.L_x_154) ;  /* 0xfffffffc00f08947 */ /* 0x002fea000383ffff */
[----:B------:R-:W-:Y:S05]  /*8b60*/  BRA `(.L_x_198) ;  /* 0xfffffff000507947 */ /* 0x000fea000383ffff */
.L_x_155:
[----:B0-----:R0:W1:Y:S02]  /*8b70*/  SYNCS.PHASECHK.TRANS64.TRYWAIT P0, [R6+URZ], R5 ;  /* 0x00000005060075a7 */ /* 0x001064000800017f */
[----:B-1----:R-:W-:Y:S05]  /*8b80*/  @!P0 NANOSLEEP.SYNCS 0x989680 ;  /* 0x009896800000895d */ /* 0x002fea0003900000 */
[----:B------:R-:W1:Y:S02]  /*8b90*/  @!P0 SYNCS.PHASECHK.TRANS64 P0, [R6+URZ], R5 ;  /* 0x00000005060085a7 */ /* 0x000e64000800007f */
[----:B-1----:R-:W-:Y:S05]  /*8ba0*/  @!P0 BRA `(.L_x_155) ;  /* 0xfffffffc00f08947 */ /* 0x002fea000383ffff */
[----:B------:R-:W-:Y:S05]  /*8bb0*/  BRA `(.L_x_199) ;  /* 0xfffffff000607947 */ /* 0x000fea000383ffff */
.L_x_156:
[----:B0-----:R0:W1:Y:S02]  /*8bc0*/  SYNCS.PHASECHK.TRANS64.TRYWAIT P0, [R9+URZ], R4 ;  /* 0x00000004090075a7 */ /* 0x001064000800017f */
[----:B-1----:R-:W-:Y:S05]  /*8bd0*/  @!P0 NANOSLEEP.SYNCS 0x989680 ;  /* 0x009896800000895d */ /* 0x002fea0003900000 */
[----:B------:R-:W1:Y:S02]  /*8be0*/  @!P0 SYNCS.PHASECHK.TRANS64 P0, [R9+URZ], R4 ;  /* 0x00000004090085a7 */ /* 0x000e64000800007f */
[----:B-1----:R-:W-:Y:S05]  /*8bf0*/  @!P0 BRA `(.L_x_156) ;  /* 0xfffffffc00f08947 */ /* 0x002fea000383ffff */
[----:B------:R-:W-:Y:S05]  /*8c00*/  BRA `(.L_x_200) ;  /* 0xfffffff000707947 */ /* 0x000fea000383ffff */
.L_x_157:
[----:B0-----:R0:W1:Y:S02]  /*8c10*/  SYNCS.PHASECHK.TRANS64.TRYWAIT P0, [R8+URZ], R5 ;  /* 0x00000005080075a7 */ /* 0x001064000800017f */
[----:B-1----:R-:W-:Y:S05]  /*8c20*/  @!P0 NANOSLEEP.SYNCS 0x989680 ;  /* 0x009896800000895d */ /* 0x002fea0003900000 */
[----:B------:R-:W1:Y:S02]  /*8c30*/  @!P0 SYNCS.PHASECHK.TRANS64 P0, [R8+URZ], R5 ;  /* 0x00000005080085a7 */ /* 0x000e64000800007f */
[----:B-1----:R-:W-:Y:S05]  /*8c40*/  @!P0 BRA `(.L_x_157) ;  /* 0xfffffffc00f08947 */ /* 0x002fea000383ffff */
[----:B------:R-:W-:Y:S05]  /*8c50*/  BRA `(.L_x_201) ;  /* 0xfffffff000807947 */ /* 0x000fea000383ffff */
.L_x_158:
[----:B-1----:R1:W2:Y:S02]  /*8c60*/  SYNCS.PHASECHK.TRANS64.TRYWAIT P0, [R11+URZ], R6 ;  /* 0x000000060b0075a7 */ /* 0x0022a4000800017f */
[----:B--2---:R-:W-:Y:S05]  /*8c70*/  @!P0 NANOSLEEP.SYNCS 0x989680 ;  /* 0x009896800000895d */ /* 0x004fea0003900000 */
[----:B------:R-:W2:Y:S02]  /*8c80*/  @!P0 SYNCS.PHASECHK.TRANS64 P0, [R11+URZ], R6 ;  /* 0x000000060b0085a7 */ /* 0x000ea4000800007f */
[----:B--2---:R-:W-:Y:S05]  /*8c90*/  @!P0 BRA `(.L_x_158) ;  /* 0xfffffffc00f08947 */ /* 0x004fea000383ffff */
[----:B------:R-:W-:Y:S05]  /*8ca0*/  BRA `(.L_x_202) ;  /* 0xfffffff000887947 */ /* 0x000fea000383ffff */
.L_x_203:
[----:B------:R-:W-:-:S00]  /*8cb0*/  BRA `(.L_x_203) ;  /* 0xfffffffc00fc7947 */ /* 0x000fc0000383ffff */
[----:B------:R-:W-:-:S00]  /*8cc0*/  NOP ;  /* 0x0000000000007918 */ /* 0x000fc00000000000 */
        /* <DEDUP_REMOVED lines=11> */
.L_x_204:


//--------------------- .nv.shared._ZN7cutlass13device_kernelINS_4gemm6kernel13GemmUniversalIN4cute5tupleIJiiiiEEENS1_10collective13CollectiveMmaINS1_37MainloopSm90TmaGmmaWarpSpecializedFP8ILi37ENS5_IJNS4_1CILi1EEESB_SB_EEENS1_35KernelTmaWarpSpecializedCooperativeEEENS5_IJNSA_ILi128EEENSA_ILi64EEENSA_ILi32EEEEEENS_12float_e5m2_tENS5_IJlSB_lEEENS_12float_e4m3_tESK_NS4_8TiledMMAINS4_8MMA_AtomIJNS4_4SM904GMMA30MMA_64x64x32_F32E5M2E4M3_SS_TNILNSP_7ScaleInE1ELSR_1EEEEEENS4_6LayoutINS5_IJNSA_ILi2EEESB_SB_EEENS5_IJSB_NSA_ILi0EEESX_EEEEENS5_IJNS4_10UnderscoreES10_S10_EEEEENS4_13SM90_TMA_LOADENS4_14ComposedLayoutINS4_7SwizzleILi1ELi4ELi3EEENS4_18smem_ptr_flag_bitsILi8EEENSU_INS5_IJNSA_ILi8EEESH_EEENS5_IJSH_SB_EEEEEEEvNS4_8identityES13_S1D_vS1E_EENS_8epilogue10collective6detail29Sm90TmaWarpSpecializedAdapterINS1H_15DefaultEpilogueISJ_SK_SK_NS1G_6thread17LinearCombinationISJ_Li1EffLNS1L_9ScaleType4KindE0ELNS_15FloatRoundStyleE2ESJ_EENS1_15EpilogueDefaultEEEEEvvEEEEvNT_6ParamsE --------------------------
	.section	.nv.shared._ZN7cutlass13device_kernelINS_4gemm6kernel13GemmUniversalIN4cute5tupleIJiiiiEEENS1_10collective13CollectiveMmaINS1_37MainloopSm90TmaGmmaWarpSpecializedFP8ILi37ENS5_IJNS4_1CILi1EEESB_SB_EEENS1_35KernelTmaWarpSpecializedCooperativeEEENS5_IJNSA_ILi128EEENSA_ILi64EEENSA_ILi32EEEEEENS_12float_e5m2_tENS5_IJlSB_lEEENS_12float_e4m3_tESK_NS4_8TiledMMAINS4_8MMA_AtomIJNS4_4SM904GMMA30MMA_64x64x32_F32E5M2E4M3_SS_TNILNSP_7ScaleInE1ELSR_1EEEEEENS4_6LayoutINS5_IJNSA_ILi2EEESB_SB_EEENS5_IJSB_NSA_ILi0EEESX_EEEEENS5_IJNS4_10UnderscoreES10_S10_EEEEENS4_13SM90_TMA_LOADENS4_14ComposedLayoutINS4_7SwizzleILi1ELi4ELi3EEENS4_18smem_ptr_flag_bitsILi8EEENSU_INS5_IJNSA_ILi8EEESH_EEENS5_IJSH_SB_EEEEEEEvNS4_8identityES13_S1D_vS1E_EENS_8epilogue10collective6detail29Sm90TmaWarpSpecializedAdapterINS1H_15DefaultEpilogueISJ_SK_SK_NS1G_6thread17LinearCombinationISJ_Li1EffLNS1L_9ScaleType4KindE0ELNS_15FloatRoundStyleE2ESJ_EENS1_15EpilogueDefaultEEEEEvvEEEEvNT_6ParamsE,"aw",@nobits
	.sectionflags	@""
	.align	16
	.zero		1024


//--------------------- .nv.shared.reserved.0     --------------------------
	.section	.nv.shared.reserved.0,"aw",@nobits
	.weak		__nv_reservedSMEM_offset_0_alias
	.size		__nv_reservedSMEM_offset_0_alias, 0, 0
	.other		__nv_reservedSMEM_offset_0_alias,@"STO_CUDA_RESERVED_SHARED STV_DEFAULT"
__nv_reservedSMEM_offset_0_alias:
	.zero		0


//--------------------- .nv.global                --------------------------
	.section	.nv.global,"aw",@nobits
.nv.global:
	.type		_ZN40_INTERNAL_74236530_4_k_cu_41dda4db_222094cute1_E,@object
	.size		_ZN40_INTERNAL_74236530_4_k_cu_41dda4db_222094cute1_E,(_ZN40_INTERNAL_74236530_4_k_cu_41dda4db_222094cuda3std3__45__cpo6cbeginE - _ZN40_INTERNAL_74236530_4_k_cu_41dda4db_222094cute1_E)
_ZN40_INTERNAL_74236530_4_k_cu_41dda4db_222094cute1_E:
	.zero		1
	.type		_ZN40_INTERNAL_74236530_4_k_cu_41dda4db_222094cuda3std3__45__cpo6cbeginE,@object
	.size		_ZN40_INTERNAL_74236530_4_k_cu_41dda4db_222094cuda3std3__45__cpo6cbeginE,(_ZN40_INTERNAL_74236530_4_k_cu_41dda4db_222094cuda3std3__48in_placeE - _ZN40_INTERNAL_74236530_4_k_cu_41dda4db_222094cuda3std3__45__cpo6cbeginE)
_ZN40_INTERNAL_74236530_4_k_cu_41dda4db_222094cuda3std3__45__cpo6cbeginE:
	.zero		1
	.type		_ZN40_INTERNAL_74236530_4_k_cu_41dda4db_222094cuda3std3__48in_placeE,@object
	.size		_ZN40_INTERNAL_74236530_4_k_cu_41dda4db_222094cuda3std3__48in_placeE,(_ZN40_INTERNAL_74236530_4_k_cu_41dda4db_222094cuda3std6ranges3__45__cpo9iter_moveE - _ZN40_INTERNAL_74236530_4_k_cu_41dda4db_222094cuda3std3__48in_placeE)
_ZN40_INTERNAL_74236530_4_k_cu_41dda4db_222094cuda3std3__48in_placeE:
	.zero		1
	.type		_ZN40_INTERNAL_74236530_4_k_cu_41dda4db_222094cuda3std6ranges3__45__cpo9iter_moveE,@object
	.size		_ZN40_INTERNAL_74236530_4_k_cu_41dda4db_222094cuda3std6ranges3__45__cpo9iter_moveE,(_ZN40_INTERNAL_74236530_4_k_cu_41dda4db_222094cuda3std3__45__cpo5beginE - _ZN40_INTERNAL_74236530_4_k_cu_41dda4db_222094cuda3std6ranges3__45__cpo9iter_moveE)
_ZN40_INTERNAL_74236530_4_k_cu_41dda4db_222094cuda3std6ranges3__45__cpo9iter_moveE:
	.zero		1
	.type		_ZN40_INTERNAL_74236530_4_k_cu_41dda4db_222094cuda3std3__45__cpo5beginE,@object
	.size		_ZN40_INTERNAL_74236530_4_k_cu_41dda4db_222094cuda3std3__45__cpo5beginE,(_ZN40_INTERNAL_74236530_4_k_cu_41dda4db_222094cuda3std3__442_GLOBAL__N__74236530_4_k_cu_41dda4db_222096ignoreE - _ZN40_INTERNAL_74236530_4_k_cu_41dda4db_222094cuda3std3__45__cpo5beginE)
_ZN40_INTERNAL_74236530_4_k_cu_41dda4db_222094cuda3std3__45__cpo5beginE:
	.zero		1
	.type		_ZN40_INTERNAL_74236530_4_k_cu_41dda4db_222094cuda3std3__442_GLOBAL__N__74236530_4_k_cu_41dda4db_222096ignoreE,@object
	.size		_ZN40_INTERNAL_74236530_4_k_cu_41dda4db_222094cuda3std3__442_GLOBAL__N__74236530_4_k_cu_41dda4db_222096ignoreE,(_ZN40_INTERNAL_74236530_4_k_cu_41dda4db_222094cute7productE - _ZN40_INTERNAL_74236530_4_k_cu_41dda4db_222094cuda3std3__442_GLOBAL__N__74236530_4_k_cu_41dda4db_222096ignoreE)
_ZN40_INTERNAL_74236530_4_k_cu_41dda4db_222094cuda3std3__442_GLOBAL__N__74236530_4_k_cu_41dda4db_222096ignoreE:
	.zero		1
	.type		_ZN40_INTERNAL_74236530_4_k_cu_41dda4db_222094cute7productE,@object
	.size		_ZN40_INTERNAL_74236530_4_k_cu_41dda4db_222094cute7productE,(_ZN40_INTERNAL_74236530_4_k_cu_41dda4db_222094cuda3std3__45__cpo3endE - _ZN40_INTERNAL_74236530_4_k_cu_41dda4db_222094cute7productE)
_ZN40_INTERNAL_74236530_4_k_cu_41dda4db_222094cute7productE:
	.zero		1
	.type		_ZN40_INTERNAL_74236530_4_k_cu_41dda4db_222094cuda3std3__45__cpo3endE,@object
	.size		_ZN40_INTERNAL_74236530_4_k_cu_41dda4db_222094cuda3std3__45__cpo3endE,(_ZN40_INTERNAL_74236530_4_k_cu_41dda4db_222094cuda3std3__419piecewise_constructE - _ZN40_INTERNAL_74236530_4_k_cu_41dda4db_222094cuda3std3__45__cpo3endE)
_ZN40_INTERNAL_74236530_4_k_cu_41dda4db_222094cuda3std3__45__cpo3endE:
	.zero		1
	.type		_ZN40_INTERNAL_74236530_4_k_cu_41dda4db_222094cuda3std3__419piecewise_constructE,@object
	.size		_ZN40_INTERNAL_74236530_4_k_cu_41dda4db_222094cuda3std3__419piecewise_constructE,(_ZN40_INTERNAL_74236530_4_k_cu_41dda4db_222094cuda3std3__45__cpo4cendE - _ZN40_INTERNAL_74236530_4_k_cu_41dda4db_222094cuda3std3__419piecewise_constructE)
_ZN40_INTERNAL_74236530_4_k_cu_41dda4db_222094cuda3std3__419piecewise_constructE:
	.zero		1
	.type		_ZN40_INTERNAL_74236530_4_k_cu_41dda4db_222094cuda3std3__45__cpo4cendE,@object
	.size		_ZN40_INTERNAL_74236530_4_k_cu_41dda4db_222094cuda3std3__45__cpo4cendE,(_ZN40_INTERNAL_74236530_4_k_cu_41dda4db_222094cuda3std6ranges3__45__cpo4swapE - _ZN40_INTERNAL_74236530_4_k_cu_41dda4db_222094cuda3std3__45__cpo4cendE)
_ZN40_INTERNAL_74236530_4_k_cu_41dda4db_222094cuda3std3__45__cpo4cendE:
	.zero		1
	.type		_ZN40_INTERNAL_74236530_4_k_cu_41dda4db_222094cuda3std6ranges3__45__cpo4swapE,@object
	.size		_ZN40_INTERNAL_74236530_4_k_cu_41dda4db_222094cuda3std6ranges3__45__cpo4swapE,(.L_7 - _ZN40_INTERNAL_74236530_4_k_cu_41dda4db_222094cuda3std6ranges3__45__cpo4swapE)
_ZN40_INTERNAL_74236530_4_k_cu_41dda4db_222094cuda3std6ranges3__45__cpo4swapE:
	.zero		1
.L_7:


//--------------------- .nv.constant0._ZN7cutlass13device_kernelINS_4gemm6kernel13GemmUniversalIN4cute5tupleIJiiiiEEENS1_10collective13CollectiveMmaINS1_37MainloopSm90TmaGmmaWarpSpecializedFP8ILi37ENS5_IJNS4_1CILi1EEESB_SB_EEENS1_35KernelTmaWarpSpecializedCooperativeEEENS5_IJNSA_ILi128EEENSA_ILi64EEENSA_ILi32EEEEEENS_12float_e5m2_tENS5_IJlSB_lEEENS_12float_e4m3_tESK_NS4_8TiledMMAINS4_8MMA_AtomIJNS4_4SM904GMMA30MMA_64x64x32_F32E5M2E4M3_SS_TNILNSP_7ScaleInE1ELSR_1EEEEEENS4_6LayoutINS5_IJNSA_ILi2EEESB_SB_EEENS5_IJSB_NSA_ILi0EEESX_EEEEENS5_IJNS4_10UnderscoreES10_S10_EEEEENS4_13SM90_TMA_LOADENS4_14ComposedLayoutINS4_7SwizzleILi1ELi4ELi3EEENS4_18smem_ptr_flag_bitsILi8EEENSU_INS5_IJNSA_ILi8EEESH_EEENS5_IJSH_SB_EEEEEEEvNS4_8identityES13_S1D_vS1E_EENS_8epilogue10collective6detail29Sm90TmaWarpSpecializedAdapterINS1H_15DefaultEpilogueISJ_SK_SK_NS1G_6thread17LinearCombinationISJ_Li1EffLNS1L_9ScaleType4KindE0ELNS_15FloatRoundStyleE2ESJ_EENS1_15EpilogueDefaultEEEEEvvEEEEvNT_6ParamsE --------------------------
	.section	.nv.constant0._ZN7cutlass13device_kernelINS_4gemm6kernel13GemmUniversalIN4cute5tupleIJiiiiEEENS1_10collective13CollectiveMmaINS1_37MainloopSm90TmaGmmaWarpSpecializedFP8ILi37ENS5_IJNS4_1CILi1EEESB_SB_EEENS1_35KernelTmaWarpSpecializedCooperativeEEENS5_IJNSA_ILi128EEENSA_ILi64EEENSA_ILi32EEEEEENS_12float_e5m2_tENS5_IJlSB_lEEENS_12float_e4m3_tESK_NS4_8TiledMMAINS4_8MMA_AtomIJNS4_4SM904GMMA30MMA_64x64x32_F32E5M2E4M3_SS_TNILNSP_7ScaleInE1ELSR_1EEEEEENS4_6LayoutINS5_IJNSA_ILi2EEESB_SB_EEENS5_IJSB_NSA_ILi0EEESX_EEEEENS5_IJNS4_10UnderscoreES10_S10_EEEEENS4_13SM90_TMA_LOADENS4_14ComposedLayoutINS4_7SwizzleILi1ELi4ELi3EEENS4_18smem_ptr_flag_bitsILi8EEENSU_INS5_IJNSA_ILi8EEESH_EEENS5_IJSH_SB_EEEEEEEvNS4_8identityES13_S1D_vS1E_EENS_8epilogue10collective6detail29Sm90TmaWarpSpecializedAdapterINS1H_15DefaultEpilogueISJ_SK_SK_NS1G_6thread17LinearCombinationISJ_Li1EffLNS1L_9ScaleType4KindE0ELNS_15FloatRoundStyleE2ESJ_EENS1_15EpilogueDefaultEEEEEvvEEEEvNT_6ParamsE,"a",@progbits
	.sectionflags	@""
	.align	4
.nv.constant0._ZN7cutlass13device_kernelINS_4gemm6kernel13GemmUniversalIN4cute5tupleIJiiiiEEENS1_10collective13CollectiveMmaINS1_37MainloopSm90TmaGmmaWarpSpecializedFP8ILi37ENS5_IJNS4_1CILi1EEESB_SB_EEENS1_35KernelTmaWarpSpecializedCooperativeEEENS5_IJNSA_ILi128EEENSA_ILi64EEENSA_ILi32EEEEEENS_12float_e5m2_tENS5_IJlSB_lEEENS_12float_e4m3_tESK_NS4_8TiledMMAINS4_8MMA_AtomIJNS4_4SM904GMMA30MMA_64x64x32_F32E5M2E4M3_SS_TNILNSP_7ScaleInE1ELSR_1EEEEEENS4_6LayoutINS5_IJNSA_ILi2EEESB_SB_EEENS5_IJSB_NSA_ILi0EEESX_EEEEENS5_IJNS4_10UnderscoreES10_S10_EEEEENS4_13SM90_TMA_LOADENS4_14ComposedLayoutINS4_7SwizzleILi1ELi4ELi3EEENS4_18smem_ptr_flag_bitsILi8EEENSU_INS5_IJNSA_ILi8EEESH_EEENS5_IJSH_SB_EEEEEEEvNS4_8identityES13_S1D_vS1E_EENS_8epilogue10collective6detail29Sm90TmaWarpSpecializedAdapterINS1H_15DefaultEpilogueISJ_SK_SK_NS1G_6thread17LinearCombinationISJ_Li1EffLNS1L_9ScaleType4KindE0ELNS_15FloatRoundStyleE2ESJ_EENS1_15EpilogueDefaultEEEEEvvEEEEvNT_6ParamsE:
	.zero		1664


//--------------------- SYMBOLS --------------------------

	.type		.nv.reservedSmem.offset0,@object
	.size		.nv.reservedSmem.offset0,0x4
